//
// Generated by NVIDIA NVVM Compiler
//
// Compiler Build ID: CL-36424714
// Cuda compilation tools, release 13.0, V13.0.88
// Based on NVVM 20.0.0
//

.version 9.0
.target sm_100
.address_size 64

	// .globl	_Z13kernel_1_bytePcS_ii

.visible .entry _Z13kernel_1_bytePcS_ii(
	.param .u64 .ptr .align 1 _Z13kernel_1_bytePcS_ii_param_0,
	.param .u64 .ptr .align 1 _Z13kernel_1_bytePcS_ii_param_1,
	.param .u32 _Z13kernel_1_bytePcS_ii_param_2,
	.param .u32 _Z13kernel_1_bytePcS_ii_param_3
)
{
	.reg .pred 	%p<40>;
	.reg .b16 	%rs<112>;
	.reg .b32 	%r<38>;
	.reg .b64 	%rd<16>;

	ld.param.u64 	%rd4, [_Z13kernel_1_bytePcS_ii_param_0];
	ld.param.u64 	%rd3, [_Z13kernel_1_bytePcS_ii_param_1];
	ld.param.u32 	%r24, [_Z13kernel_1_bytePcS_ii_param_2];
	ld.param.u32 	%r23, [_Z13kernel_1_bytePcS_ii_param_3];
	cvta.to.global.u64 	%rd1, %rd4;
	mov.u32 	%r25, %ctaid.x;
	mov.u32 	%r26, %ntid.x;
	mov.u32 	%r27, %tid.x;
	mad.lo.s32 	%r1, %r25, %r26, %r27;
	setp.ge.s32 	%p1, %r1, %r24;
	@%p1 bra 	$L__BB0_15;
	setp.lt.s32 	%p2, %r23, 1;
	mov.b16 	%rs111, 0;
	@%p2 bra 	$L__BB0_14;
	mul.lo.s32 	%r2, %r23, %r1;
	and.b32  	%r3, %r23, 15;
	setp.lt.u32 	%p3, %r23, 16;
	mov.b16 	%rs111, 0;
	mov.b32 	%r34, 0;
	@%p3 bra 	$L__BB0_5;
	and.b32  	%r34, %r23, 2147483632;
	neg.s32 	%r32, %r34;
	add.s64 	%rd2, %rd1, 7;
	mov.b16 	%rs111, 0;
	mov.u32 	%r31, %r2;
$L__BB0_4:
	.pragma "nounroll";
	cvt.s64.s32 	%rd5, %r31;
	add.s64 	%rd6, %rd2, %rd5;
	ld.global.s8 	%rs18, [%rd6+-7];
	setp.gt.s16 	%p4, %rs18, 23;
	selp.u16 	%rs19, 1, 0, %p4;
	add.s16 	%rs20, %rs111, %rs19;
	ld.global.s8 	%rs21, [%rd6+-6];
	setp.gt.s16 	%p5, %rs21, 23;
	selp.u16 	%rs22, 1, 0, %p5;
	add.s16 	%rs23, %rs20, %rs22;
	ld.global.s8 	%rs24, [%rd6+-5];
	setp.gt.s16 	%p6, %rs24, 23;
	selp.u16 	%rs25, 1, 0, %p6;
	add.s16 	%rs26, %rs23, %rs25;
	ld.global.s8 	%rs27, [%rd6+-4];
	setp.gt.s16 	%p7, %rs27, 23;
	selp.u16 	%rs28, 1, 0, %p7;
	add.s16 	%rs29, %rs26, %rs28;
	ld.global.s8 	%rs30, [%rd6+-3];
	setp.gt.s16 	%p8, %rs30, 23;
	selp.u16 	%rs31, 1, 0, %p8;
	add.s16 	%rs32, %rs29, %rs31;
	ld.global.s8 	%rs33, [%rd6+-2];
	setp.gt.s16 	%p9, %rs33, 23;
	selp.u16 	%rs34, 1, 0, %p9;
	add.s16 	%rs35, %rs32, %rs34;
	ld.global.s8 	%rs36, [%rd6+-1];
	setp.gt.s16 	%p10, %rs36, 23;
	selp.u16 	%rs37, 1, 0, %p10;
	add.s16 	%rs38, %rs35, %rs37;
	ld.global.s8 	%rs39, [%rd6];
	setp.gt.s16 	%p11, %rs39, 23;
	selp.u16 	%rs40, 1, 0, %p11;
	add.s16 	%rs41, %rs38, %rs40;
	ld.global.s8 	%rs42, [%rd6+1];
	setp.gt.s16 	%p12, %rs42, 23;
	selp.u16 	%rs43, 1, 0, %p12;
	add.s16 	%rs44, %rs41, %rs43;
	ld.global.s8 	%rs45, [%rd6+2];
	setp.gt.s16 	%p13, %rs45, 23;
	selp.u16 	%rs46, 1, 0, %p13;
	add.s16 	%rs47, %rs44, %rs46;
	ld.global.s8 	%rs48, [%rd6+3];
	setp.gt.s16 	%p14, %rs48, 23;
	selp.u16 	%rs49, 1, 0, %p14;
	add.s16 	%rs50, %rs47, %rs49;
	ld.global.s8 	%rs51, [%rd6+4];
	setp.gt.s16 	%p15, %rs51, 23;
	selp.u16 	%rs52, 1, 0, %p15;
	add.s16 	%rs53, %rs50, %rs52;
	ld.global.s8 	%rs54, [%rd6+5];
	setp.gt.s16 	%p16, %rs54, 23;
	selp.u16 	%rs55, 1, 0, %p16;
	add.s16 	%rs56, %rs53, %rs55;
	ld.global.s8 	%rs57, [%rd6+6];
	setp.gt.s16 	%p17, %rs57, 23;
	selp.u16 	%rs58, 1, 0, %p17;
	add.s16 	%rs59, %rs56, %rs58;
	ld.global.s8 	%rs60, [%rd6+7];
	setp.gt.s16 	%p18, %rs60, 23;
	selp.u16 	%rs61, 1, 0, %p18;
	add.s16 	%rs62, %rs59, %rs61;
	ld.global.s8 	%rs63, [%rd6+8];
	setp.gt.s16 	%p19, %rs63, 23;
	selp.u16 	%rs64, 1, 0, %p19;
	add.s16 	%rs111, %rs62, %rs64;
	add.s32 	%r32, %r32, 16;
	add.s32 	%r31, %r31, 16;
	setp.ne.s32 	%p20, %r32, 0;
	@%p20 bra 	$L__BB0_4;
$L__BB0_5:
	setp.eq.s32 	%p21, %r3, 0;
	@%p21 bra 	$L__BB0_14;
	and.b32  	%r11, %r23, 7;
	setp.lt.u32 	%p22, %r3, 8;
	@%p22 bra 	$L__BB0_8;
	add.s32 	%r29, %r34, %r2;
	cvt.s64.s32 	%rd7, %r29;
	add.s64 	%rd8, %rd1, %rd7;
	ld.global.s8 	%rs66, [%rd8];
	setp.gt.s16 	%p23, %rs66, 23;
	selp.u16 	%rs67, 1, 0, %p23;
	add.s16 	%rs68, %rs111, %rs67;
	ld.global.s8 	%rs69, [%rd8+1];
	setp.gt.s16 	%p24, %rs69, 23;
	selp.u16 	%rs70, 1, 0, %p24;
	add.s16 	%rs71, %rs68, %rs70;
	ld.global.s8 	%rs72, [%rd8+2];
	setp.gt.s16 	%p25, %rs72, 23;
	selp.u16 	%rs73, 1, 0, %p25;
	add.s16 	%rs74, %rs71, %rs73;
	ld.global.s8 	%rs75, [%rd8+3];
	setp.gt.s16 	%p26, %rs75, 23;
	selp.u16 	%rs76, 1, 0, %p26;
	add.s16 	%rs77, %rs74, %rs76;
	ld.global.s8 	%rs78, [%rd8+4];
	setp.gt.s16 	%p27, %rs78, 23;
	selp.u16 	%rs79, 1, 0, %p27;
	add.s16 	%rs80, %rs77, %rs79;
	ld.global.s8 	%rs81, [%rd8+5];
	setp.gt.s16 	%p28, %rs81, 23;
	selp.u16 	%rs82, 1, 0, %p28;
	add.s16 	%rs83, %rs80, %rs82;
	ld.global.s8 	%rs84, [%rd8+6];
	setp.gt.s16 	%p29, %rs84, 23;
	selp.u16 	%rs85, 1, 0, %p29;
	add.s16 	%rs86, %rs83, %rs85;
	ld.global.s8 	%rs87, [%rd8+7];
	setp.gt.s16 	%p30, %rs87, 23;
	selp.u16 	%rs88, 1, 0, %p30;
	add.s16 	%rs111, %rs86, %rs88;
	add.s32 	%r34, %r34, 8;
$L__BB0_8:
	setp.eq.s32 	%p31, %r11, 0;
	@%p31 bra 	$L__BB0_14;
	and.b32  	%r14, %r23, 3;
	setp.lt.u32 	%p32, %r11, 4;
	@%p32 bra 	$L__BB0_11;
	add.s32 	%r30, %r34, %r2;
	cvt.s64.s32 	%rd9, %r30;
	add.s64 	%rd10, %rd1, %rd9;
	ld.global.s8 	%rs90, [%rd10];
	setp.gt.s16 	%p33, %rs90, 23;
	selp.u16 	%rs91, 1, 0, %p33;
	add.s16 	%rs92, %rs111, %rs91;
	ld.global.s8 	%rs93, [%rd10+1];
	setp.gt.s16 	%p34, %rs93, 23;
	selp.u16 	%rs94, 1, 0, %p34;
	add.s16 	%rs95, %rs92, %rs94;
	ld.global.s8 	%rs96, [%rd10+2];
	setp.gt.s16 	%p35, %rs96, 23;
	selp.u16 	%rs97, 1, 0, %p35;
	add.s16 	%rs98, %rs95, %rs97;
	ld.global.s8 	%rs99, [%rd10+3];
	setp.gt.s16 	%p36, %rs99, 23;
	selp.u16 	%rs100, 1, 0, %p36;
	add.s16 	%rs111, %rs98, %rs100;
	add.s32 	%r34, %r34, 4;
$L__BB0_11:
	setp.eq.s32 	%p37, %r14, 0;
	@%p37 bra 	$L__BB0_14;
	add.s32 	%r37, %r34, %r2;
	neg.s32 	%r36, %r14;
$L__BB0_13:
	.pragma "nounroll";
	cvt.s64.s32 	%rd11, %r37;
	add.s64 	%rd12, %rd1, %rd11;
	ld.global.s8 	%rs101, [%rd12];
	setp.gt.s16 	%p38, %rs101, 23;
	selp.u16 	%rs102, 1, 0, %p38;
	add.s16 	%rs111, %rs111, %rs102;
	add.s32 	%r37, %r37, 1;
	add.s32 	%r36, %r36, 1;
	setp.ne.s32 	%p39, %r36, 0;
	@%p39 bra 	$L__BB0_13;
$L__BB0_14:
	cvt.s64.s32 	%rd13, %r1;
	cvta.to.global.u64 	%rd14, %rd3;
	add.s64 	%rd15, %rd14, %rd13;
	st.global.u8 	[%rd15], %rs111;
$L__BB0_15:
	ret;

}
	// .globl	_Z13kernel_2_bytePcS_ii
.visible .entry _Z13kernel_2_bytePcS_ii(
	.param .u64 .ptr .align 1 _Z13kernel_2_bytePcS_ii_param_0,
	.param .u64 .ptr .align 1 _Z13kernel_2_bytePcS_ii_param_1,
	.param .u32 _Z13kernel_2_bytePcS_ii_param_2,
	.param .u32 _Z13kernel_2_bytePcS_ii_param_3
)
{
	.reg .pred 	%p<41>;
	.reg .b16 	%rs<128>;
	.reg .b32 	%r<35>;
	.reg .b64 	%rd<16>;

	ld.param.u64 	%rd4, [_Z13kernel_2_bytePcS_ii_param_0];
	ld.param.u64 	%rd3, [_Z13kernel_2_bytePcS_ii_param_1];
	ld.param.u32 	%r18, [_Z13kernel_2_bytePcS_ii_param_2];
	ld.param.u32 	%r17, [_Z13kernel_2_bytePcS_ii_param_3];
	cvta.to.global.u64 	%rd1, %rd4;
	mov.u32 	%r19, %ctaid.x;
	mov.u32 	%r20, %ntid.x;
	mov.u32 	%r21, %tid.x;
	mad.lo.s32 	%r1, %r19, %r20, %r21;
	shr.u32 	%r22, %r17, 31;
	add.s32 	%r23, %r17, %r22;
	shr.s32 	%r2, %r23, 1;
	setp.ge.s32 	%p1, %r1, %r18;
	@%p1 bra 	$L__BB1_14;
	setp.lt.s32 	%p2, %r17, 2;
	mov.b16 	%rs127, 0;
	@%p2 bra 	$L__BB1_13;
	mul.lo.s32 	%r3, %r2, %r1;
	add.s32 	%r25, %r2, -1;
	and.b32  	%r4, %r2, 7;
	setp.lt.u32 	%p3, %r25, 7;
	mov.b16 	%rs127, 0;
	mov.b32 	%r33, 0;
	@%p3 bra 	$L__BB1_5;
	and.b32  	%r33, %r2, 1073741816;
	neg.s32 	%r31, %r33;
	add.s64 	%rd2, %rd1, 8;
	mov.b16 	%rs127, 0;
	mov.u32 	%r30, %r3;
$L__BB1_4:
	.pragma "nounroll";
	mul.wide.s32 	%rd5, %r30, 2;
	add.s64 	%rd6, %rd2, %rd5;
	ld.global.u16 	%rs17, [%rd6+-8];
	cvt.s16.s8 	%rs18, %rs17;
	setp.gt.s16 	%p4, %rs18, 23;
	selp.u16 	%rs19, 1, 0, %p4;
	add.s16 	%rs20, %rs127, %rs19;
	shr.s16 	%rs21, %rs17, 8;
	setp.gt.s16 	%p5, %rs21, 23;
	selp.u16 	%rs22, 1, 0, %p5;
	add.s16 	%rs23, %rs20, %rs22;
	ld.global.u16 	%rs24, [%rd6+-6];
	cvt.s16.s8 	%rs25, %rs24;
	setp.gt.s16 	%p6, %rs25, 23;
	selp.u16 	%rs26, 1, 0, %p6;
	add.s16 	%rs27, %rs23, %rs26;
	shr.s16 	%rs28, %rs24, 8;
	setp.gt.s16 	%p7, %rs28, 23;
	selp.u16 	%rs29, 1, 0, %p7;
	add.s16 	%rs30, %rs27, %rs29;
	ld.global.u16 	%rs31, [%rd6+-4];
	cvt.s16.s8 	%rs32, %rs31;
	setp.gt.s16 	%p8, %rs32, 23;
	selp.u16 	%rs33, 1, 0, %p8;
	add.s16 	%rs34, %rs30, %rs33;
	shr.s16 	%rs35, %rs31, 8;
	setp.gt.s16 	%p9, %rs35, 23;
	selp.u16 	%rs36, 1, 0, %p9;
	add.s16 	%rs37, %rs34, %rs36;
	ld.global.u16 	%rs38, [%rd6+-2];
	cvt.s16.s8 	%rs39, %rs38;
	setp.gt.s16 	%p10, %rs39, 23;
	selp.u16 	%rs40, 1, 0, %p10;
	add.s16 	%rs41, %rs37, %rs40;
	shr.s16 	%rs42, %rs38, 8;
	setp.gt.s16 	%p11, %rs42, 23;
	selp.u16 	%rs43, 1, 0, %p11;
	add.s16 	%rs44, %rs41, %rs43;
	ld.global.u16 	%rs45, [%rd6];
	cvt.s16.s8 	%rs46, %rs45;
	setp.gt.s16 	%p12, %rs46, 23;
	selp.u16 	%rs47, 1, 0, %p12;
	add.s16 	%rs48, %rs44, %rs47;
	shr.s16 	%rs49, %rs45, 8;
	setp.gt.s16 	%p13, %rs49, 23;
	selp.u16 	%rs50, 1, 0, %p13;
	add.s16 	%rs51, %rs48, %rs50;
	ld.global.u16 	%rs52, [%rd6+2];
	cvt.s16.s8 	%rs53, %rs52;
	setp.gt.s16 	%p14, %rs53, 23;
	selp.u16 	%rs54, 1, 0, %p14;
	add.s16 	%rs55, %rs51, %rs54;
	shr.s16 	%rs56, %rs52, 8;
	setp.gt.s16 	%p15, %rs56, 23;
	selp.u16 	%rs57, 1, 0, %p15;
	add.s16 	%rs58, %rs55, %rs57;
	ld.global.u16 	%rs59, [%rd6+4];
	cvt.s16.s8 	%rs60, %rs59;
	setp.gt.s16 	%p16, %rs60, 23;
	selp.u16 	%rs61, 1, 0, %p16;
	add.s16 	%rs62, %rs58, %rs61;
	shr.s16 	%rs63, %rs59, 8;
	setp.gt.s16 	%p17, %rs63, 23;
	selp.u16 	%rs64, 1, 0, %p17;
	add.s16 	%rs65, %rs62, %rs64;
	ld.global.u16 	%rs66, [%rd6+6];
	cvt.s16.s8 	%rs67, %rs66;
	setp.gt.s16 	%p18, %rs67, 23;
	selp.u16 	%rs68, 1, 0, %p18;
	add.s16 	%rs69, %rs65, %rs68;
	shr.s16 	%rs70, %rs66, 8;
	setp.gt.s16 	%p19, %rs70, 23;
	selp.u16 	%rs71, 1, 0, %p19;
	add.s16 	%rs127, %rs69, %rs71;
	add.s32 	%r31, %r31, 8;
	add.s32 	%r30, %r30, 8;
	setp.ne.s32 	%p20, %r31, 0;
	@%p20 bra 	$L__BB1_4;
$L__BB1_5:
	setp.eq.s32 	%p21, %r4, 0;
	@%p21 bra 	$L__BB1_13;
	and.b32  	%r12, %r2, 3;
	setp.lt.u32 	%p22, %r4, 4;
	@%p22 bra 	$L__BB1_8;
	add.s32 	%r26, %r33, %r3;
	mul.wide.s32 	%rd7, %r26, 2;
	add.s64 	%rd8, %rd1, %rd7;
	ld.global.u16 	%rs73, [%rd8];
	cvt.s16.s8 	%rs74, %rs73;
	setp.gt.s16 	%p23, %rs74, 23;
	selp.u16 	%rs75, 1, 0, %p23;
	add.s16 	%rs76, %rs127, %rs75;
	shr.s16 	%rs77, %rs73, 8;
	setp.gt.s16 	%p24, %rs77, 23;
	selp.u16 	%rs78, 1, 0, %p24;
	add.s16 	%rs79, %rs76, %rs78;
	ld.global.u16 	%rs80, [%rd8+2];
	cvt.s16.s8 	%rs81, %rs80;
	setp.gt.s16 	%p25, %rs81, 23;
	selp.u16 	%rs82, 1, 0, %p25;
	add.s16 	%rs83, %rs79, %rs82;
	shr.s16 	%rs84, %rs80, 8;
	setp.gt.s16 	%p26, %rs84, 23;
	selp.u16 	%rs85, 1, 0, %p26;
	add.s16 	%rs86, %rs83, %rs85;
	ld.global.u16 	%rs87, [%rd8+4];
	cvt.s16.s8 	%rs88, %rs87;
	setp.gt.s16 	%p27, %rs88, 23;
	selp.u16 	%rs89, 1, 0, %p27;
	add.s16 	%rs90, %rs86, %rs89;
	shr.s16 	%rs91, %rs87, 8;
	setp.gt.s16 	%p28, %rs91, 23;
	selp.u16 	%rs92, 1, 0, %p28;
	add.s16 	%rs93, %rs90, %rs92;
	ld.global.u16 	%rs94, [%rd8+6];
	cvt.s16.s8 	%rs95, %rs94;
	setp.gt.s16 	%p29, %rs95, 23;
	selp.u16 	%rs96, 1, 0, %p29;
	add.s16 	%rs97, %rs93, %rs96;
	shr.s16 	%rs98, %rs94, 8;
	setp.gt.s16 	%p30, %rs98, 23;
	selp.u16 	%rs99, 1, 0, %p30;
	add.s16 	%rs127, %rs97, %rs99;
	add.s32 	%r33, %r33, 4;
$L__BB1_8:
	setp.eq.s32 	%p31, %r12, 0;
	@%p31 bra 	$L__BB1_13;
	setp.eq.s32 	%p32, %r12, 1;
	@%p32 bra 	$L__BB1_11;
	add.s32 	%r27, %r33, %r3;
	mul.wide.s32 	%rd9, %r27, 2;
	add.s64 	%rd10, %rd1, %rd9;
	ld.global.u16 	%rs101, [%rd10];
	cvt.s16.s8 	%rs102, %rs101;
	setp.gt.s16 	%p33, %rs102, 23;
	selp.u16 	%rs103, 1, 0, %p33;
	add.s16 	%rs104, %rs127, %rs103;
	shr.s16 	%rs105, %rs101, 8;
	setp.gt.s16 	%p34, %rs105, 23;
	selp.u16 	%rs106, 1, 0, %p34;
	add.s16 	%rs107, %rs104, %rs106;
	ld.global.u16 	%rs108, [%rd10+2];
	cvt.s16.s8 	%rs109, %rs108;
	setp.gt.s16 	%p35, %rs109, 23;
	selp.u16 	%rs110, 1, 0, %p35;
	add.s16 	%rs111, %rs107, %rs110;
	shr.s16 	%rs112, %rs108, 8;
	setp.gt.s16 	%p36, %rs112, 23;
	selp.u16 	%rs113, 1, 0, %p36;
	add.s16 	%rs127, %rs111, %rs113;
	add.s32 	%r33, %r33, 2;
$L__BB1_11:
	and.b32  	%r28, %r2, 1;
	setp.eq.b32 	%p37, %r28, 1;
	not.pred 	%p38, %p37;
	@%p38 bra 	$L__BB1_13;
	add.s32 	%r29, %r33, %r3;
	mul.wide.s32 	%rd11, %r29, 2;
	add.s64 	%rd12, %rd1, %rd11;
	ld.global.u16 	%rs114, [%rd12];
	cvt.s16.s8 	%rs115, %rs114;
	setp.gt.s16 	%p39, %rs115, 23;
	selp.u16 	%rs116, 1, 0, %p39;
	add.s16 	%rs117, %rs127, %rs116;
	shr.s16 	%rs118, %rs114, 8;
	setp.gt.s16 	%p40, %rs118, 23;
	selp.u16 	%rs119, 1, 0, %p40;
	add.s16 	%rs127, %rs117, %rs119;
$L__BB1_13:
	cvt.s64.s32 	%rd13, %r1;
	cvta.to.global.u64 	%rd14, %rd3;
	add.s64 	%rd15, %rd14, %rd13;
	st.global.u8 	[%rd15], %rs127;
$L__BB1_14:
	ret;

}
	// .globl	_Z13kernel_4_bytePcS_ii
.visible .entry _Z13kernel_4_bytePcS_ii(
	.param .u64 .ptr .align 1 _Z13kernel_4_bytePcS_ii_param_0,
	.param .u64 .ptr .align 1 _Z13kernel_4_bytePcS_ii_param_1,
	.param .u32 _Z13kernel_4_bytePcS_ii_param_2,
	.param .u32 _Z13kernel_4_bytePcS_ii_param_3
)
{
	.reg .pred 	%p<71>;
	.reg .b16 	%rs<203>;
	.reg .b32 	%r<96>;
	.reg .b64 	%rd<16>;

	ld.param.u64 	%rd4, [_Z13kernel_4_bytePcS_ii_param_0];
	ld.param.u64 	%rd3, [_Z13kernel_4_bytePcS_ii_param_1];
	ld.param.u32 	%r18, [_Z13kernel_4_bytePcS_ii_param_2];
	ld.param.u32 	%r17, [_Z13kernel_4_bytePcS_ii_param_3];
	cvta.to.global.u64 	%rd1, %rd4;
	mov.u32 	%r19, %ctaid.x;
	mov.u32 	%r20, %ntid.x;
	mov.u32 	%r21, %tid.x;
	mad.lo.s32 	%r1, %r19, %r20, %r21;
	shr.s32 	%r22, %r17, 31;
	shr.u32 	%r23, %r22, 30;
	add.s32 	%r24, %r17, %r23;
	shr.s32 	%r2, %r24, 2;
	setp.ge.s32 	%p1, %r1, %r18;
	@%p1 bra 	$L__BB2_14;
	setp.lt.s32 	%p2, %r17, 4;
	mov.b16 	%rs202, 0;
	@%p2 bra 	$L__BB2_13;
	mul.lo.s32 	%r3, %r2, %r1;
	add.s32 	%r26, %r2, -1;
	and.b32  	%r4, %r2, 7;
	setp.lt.u32 	%p3, %r26, 7;
	mov.b16 	%rs202, 0;
	mov.b32 	%r94, 0;
	@%p3 bra 	$L__BB2_5;
	and.b32  	%r94, %r2, 536870904;
	neg.s32 	%r92, %r94;
	add.s64 	%rd2, %rd1, 16;
	mov.b16 	%rs202, 0;
	mov.u32 	%r91, %r3;
$L__BB2_4:
	.pragma "nounroll";
	mul.wide.s32 	%rd5, %r91, 4;
	add.s64 	%rd6, %rd2, %rd5;
	ld.global.u32 	%r27, [%rd6+-16];
	cvt.s8.s32 	%rs17, %r27;
	setp.gt.s16 	%p4, %rs17, 23;
	selp.u16 	%rs18, 1, 0, %p4;
	add.s16 	%rs19, %rs202, %rs18;
	bfe.s32 	%r28, %r27, 8, 8;
	cvt.s8.s32 	%rs20, %r28;
	setp.gt.s16 	%p5, %rs20, 23;
	selp.u16 	%rs21, 1, 0, %p5;
	add.s16 	%rs22, %rs19, %rs21;
	bfe.s32 	%r29, %r27, 16, 8;
	cvt.s8.s32 	%rs23, %r29;
	setp.gt.s16 	%p6, %rs23, 23;
	selp.u16 	%rs24, 1, 0, %p6;
	add.s16 	%rs25, %rs22, %rs24;
	bfe.s32 	%r30, %r27, 24, 8;
	cvt.s8.s32 	%rs26, %r30;
	setp.gt.s16 	%p7, %rs26, 23;
	selp.u16 	%rs27, 1, 0, %p7;
	add.s16 	%rs28, %rs25, %rs27;
	ld.global.u32 	%r31, [%rd6+-12];
	cvt.s8.s32 	%rs29, %r31;
	setp.gt.s16 	%p8, %rs29, 23;
	selp.u16 	%rs30, 1, 0, %p8;
	add.s16 	%rs31, %rs28, %rs30;
	bfe.s32 	%r32, %r31, 8, 8;
	cvt.s8.s32 	%rs32, %r32;
	setp.gt.s16 	%p9, %rs32, 23;
	selp.u16 	%rs33, 1, 0, %p9;
	add.s16 	%rs34, %rs31, %rs33;
	bfe.s32 	%r33, %r31, 16, 8;
	cvt.s8.s32 	%rs35, %r33;
	setp.gt.s16 	%p10, %rs35, 23;
	selp.u16 	%rs36, 1, 0, %p10;
	add.s16 	%rs37, %rs34, %rs36;
	bfe.s32 	%r34, %r31, 24, 8;
	cvt.s8.s32 	%rs38, %r34;
	setp.gt.s16 	%p11, %rs38, 23;
	selp.u16 	%rs39, 1, 0, %p11;
	add.s16 	%rs40, %rs37, %rs39;
	ld.global.u32 	%r35, [%rd6+-8];
	cvt.s8.s32 	%rs41, %r35;
	setp.gt.s16 	%p12, %rs41, 23;
	selp.u16 	%rs42, 1, 0, %p12;
	add.s16 	%rs43, %rs40, %rs42;
	bfe.s32 	%r36, %r35, 8, 8;
	cvt.s8.s32 	%rs44, %r36;
	setp.gt.s16 	%p13, %rs44, 23;
	selp.u16 	%rs45, 1, 0, %p13;
	add.s16 	%rs46, %rs43, %rs45;
	bfe.s32 	%r37, %r35, 16, 8;
	cvt.s8.s32 	%rs47, %r37;
	setp.gt.s16 	%p14, %rs47, 23;
	selp.u16 	%rs48, 1, 0, %p14;
	add.s16 	%rs49, %rs46, %rs48;
	bfe.s32 	%r38, %r35, 24, 8;
	cvt.s8.s32 	%rs50, %r38;
	setp.gt.s16 	%p15, %rs50, 23;
	selp.u16 	%rs51, 1, 0, %p15;
	add.s16 	%rs52, %rs49, %rs51;
	ld.global.u32 	%r39, [%rd6+-4];
	cvt.s8.s32 	%rs53, %r39;
	setp.gt.s16 	%p16, %rs53, 23;
	selp.u16 	%rs54, 1, 0, %p16;
	add.s16 	%rs55, %rs52, %rs54;
	bfe.s32 	%r40, %r39, 8, 8;
	cvt.s8.s32 	%rs56, %r40;
	setp.gt.s16 	%p17, %rs56, 23;
	selp.u16 	%rs57, 1, 0, %p17;
	add.s16 	%rs58, %rs55, %rs57;
	bfe.s32 	%r41, %r39, 16, 8;
	cvt.s8.s32 	%rs59, %r41;
	setp.gt.s16 	%p18, %rs59, 23;
	selp.u16 	%rs60, 1, 0, %p18;
	add.s16 	%rs61, %rs58, %rs60;
	bfe.s32 	%r42, %r39, 24, 8;
	cvt.s8.s32 	%rs62, %r42;
	setp.gt.s16 	%p19, %rs62, 23;
	selp.u16 	%rs63, 1, 0, %p19;
	add.s16 	%rs64, %rs61, %rs63;
	ld.global.u32 	%r43, [%rd6];
	cvt.s8.s32 	%rs65, %r43;
	setp.gt.s16 	%p20, %rs65, 23;
	selp.u16 	%rs66, 1, 0, %p20;
	add.s16 	%rs67, %rs64, %rs66;
	bfe.s32 	%r44, %r43, 8, 8;
	cvt.s8.s32 	%rs68, %r44;
	setp.gt.s16 	%p21, %rs68, 23;
	selp.u16 	%rs69, 1, 0, %p21;
	add.s16 	%rs70, %rs67, %rs69;
	bfe.s32 	%r45, %r43, 16, 8;
	cvt.s8.s32 	%rs71, %r45;
	setp.gt.s16 	%p22, %rs71, 23;
	selp.u16 	%rs72, 1, 0, %p22;
	add.s16 	%rs73, %rs70, %rs72;
	bfe.s32 	%r46, %r43, 24, 8;
	cvt.s8.s32 	%rs74, %r46;
	setp.gt.s16 	%p23, %rs74, 23;
	selp.u16 	%rs75, 1, 0, %p23;
	add.s16 	%rs76, %rs73, %rs75;
	ld.global.u32 	%r47, [%rd6+4];
	cvt.s8.s32 	%rs77, %r47;
	setp.gt.s16 	%p24, %rs77, 23;
	selp.u16 	%rs78, 1, 0, %p24;
	add.s16 	%rs79, %rs76, %rs78;
	bfe.s32 	%r48, %r47, 8, 8;
	cvt.s8.s32 	%rs80, %r48;
	setp.gt.s16 	%p25, %rs80, 23;
	selp.u16 	%rs81, 1, 0, %p25;
	add.s16 	%rs82, %rs79, %rs81;
	bfe.s32 	%r49, %r47, 16, 8;
	cvt.s8.s32 	%rs83, %r49;
	setp.gt.s16 	%p26, %rs83, 23;
	selp.u16 	%rs84, 1, 0, %p26;
	add.s16 	%rs85, %rs82, %rs84;
	bfe.s32 	%r50, %r47, 24, 8;
	cvt.s8.s32 	%rs86, %r50;
	setp.gt.s16 	%p27, %rs86, 23;
	selp.u16 	%rs87, 1, 0, %p27;
	add.s16 	%rs88, %rs85, %rs87;
	ld.global.u32 	%r51, [%rd6+8];
	cvt.s8.s32 	%rs89, %r51;
	setp.gt.s16 	%p28, %rs89, 23;
	selp.u16 	%rs90, 1, 0, %p28;
	add.s16 	%rs91, %rs88, %rs90;
	bfe.s32 	%r52, %r51, 8, 8;
	cvt.s8.s32 	%rs92, %r52;
	setp.gt.s16 	%p29, %rs92, 23;
	selp.u16 	%rs93, 1, 0, %p29;
	add.s16 	%rs94, %rs91, %rs93;
	bfe.s32 	%r53, %r51, 16, 8;
	cvt.s8.s32 	%rs95, %r53;
	setp.gt.s16 	%p30, %rs95, 23;
	selp.u16 	%rs96, 1, 0, %p30;
	add.s16 	%rs97, %rs94, %rs96;
	bfe.s32 	%r54, %r51, 24, 8;
	cvt.s8.s32 	%rs98, %r54;
	setp.gt.s16 	%p31, %rs98, 23;
	selp.u16 	%rs99, 1, 0, %p31;
	add.s16 	%rs100, %rs97, %rs99;
	ld.global.u32 	%r55, [%rd6+12];
	cvt.s8.s32 	%rs101, %r55;
	setp.gt.s16 	%p32, %rs101, 23;
	selp.u16 	%rs102, 1, 0, %p32;
	add.s16 	%rs103, %rs100, %rs102;
	bfe.s32 	%r56, %r55, 8, 8;
	cvt.s8.s32 	%rs104, %r56;
	setp.gt.s16 	%p33, %rs104, 23;
	selp.u16 	%rs105, 1, 0, %p33;
	add.s16 	%rs106, %rs103, %rs105;
	bfe.s32 	%r57, %r55, 16, 8;
	cvt.s8.s32 	%rs107, %r57;
	setp.gt.s16 	%p34, %rs107, 23;
	selp.u16 	%rs108, 1, 0, %p34;
	add.s16 	%rs109, %rs106, %rs108;
	bfe.s32 	%r58, %r55, 24, 8;
	cvt.s8.s32 	%rs110, %r58;
	setp.gt.s16 	%p35, %rs110, 23;
	selp.u16 	%rs111, 1, 0, %p35;
	add.s16 	%rs202, %rs109, %rs111;
	add.s32 	%r92, %r92, 8;
	add.s32 	%r91, %r91, 8;
	setp.ne.s32 	%p36, %r92, 0;
	@%p36 bra 	$L__BB2_4;
$L__BB2_5:
	setp.eq.s32 	%p37, %r4, 0;
	@%p37 bra 	$L__BB2_13;
	and.b32  	%r12, %r2, 3;
	setp.lt.u32 	%p38, %r4, 4;
	@%p38 bra 	$L__BB2_8;
	add.s32 	%r59, %r94, %r3;
	mul.wide.s32 	%rd7, %r59, 4;
	add.s64 	%rd8, %rd1, %rd7;
	ld.global.u32 	%r60, [%rd8];
	cvt.s8.s32 	%rs113, %r60;
	setp.gt.s16 	%p39, %rs113, 23;
	selp.u16 	%rs114, 1, 0, %p39;
	add.s16 	%rs115, %rs202, %rs114;
	bfe.s32 	%r61, %r60, 8, 8;
	cvt.s8.s32 	%rs116, %r61;
	setp.gt.s16 	%p40, %rs116, 23;
	selp.u16 	%rs117, 1, 0, %p40;
	add.s16 	%rs118, %rs115, %rs117;
	bfe.s32 	%r62, %r60, 16, 8;
	cvt.s8.s32 	%rs119, %r62;
	setp.gt.s16 	%p41, %rs119, 23;
	selp.u16 	%rs120, 1, 0, %p41;
	add.s16 	%rs121, %rs118, %rs120;
	bfe.s32 	%r63, %r60, 24, 8;
	cvt.s8.s32 	%rs122, %r63;
	setp.gt.s16 	%p42, %rs122, 23;
	selp.u16 	%rs123, 1, 0, %p42;
	add.s16 	%rs124, %rs121, %rs123;
	ld.global.u32 	%r64, [%rd8+4];
	cvt.s8.s32 	%rs125, %r64;
	setp.gt.s16 	%p43, %rs125, 23;
	selp.u16 	%rs126, 1, 0, %p43;
	add.s16 	%rs127, %rs124, %rs126;
	bfe.s32 	%r65, %r64, 8, 8;
	cvt.s8.s32 	%rs128, %r65;
	setp.gt.s16 	%p44, %rs128, 23;
	selp.u16 	%rs129, 1, 0, %p44;
	add.s16 	%rs130, %rs127, %rs129;
	bfe.s32 	%r66, %r64, 16, 8;
	cvt.s8.s32 	%rs131, %r66;
	setp.gt.s16 	%p45, %rs131, 23;
	selp.u16 	%rs132, 1, 0, %p45;
	add.s16 	%rs133, %rs130, %rs132;
	bfe.s32 	%r67, %r64, 24, 8;
	cvt.s8.s32 	%rs134, %r67;
	setp.gt.s16 	%p46, %rs134, 23;
	selp.u16 	%rs135, 1, 0, %p46;
	add.s16 	%rs136, %rs133, %rs135;
	ld.global.u32 	%r68, [%rd8+8];
	cvt.s8.s32 	%rs137, %r68;
	setp.gt.s16 	%p47, %rs137, 23;
	selp.u16 	%rs138, 1, 0, %p47;
	add.s16 	%rs139, %rs136, %rs138;
	bfe.s32 	%r69, %r68, 8, 8;
	cvt.s8.s32 	%rs140, %r69;
	setp.gt.s16 	%p48, %rs140, 23;
	selp.u16 	%rs141, 1, 0, %p48;
	add.s16 	%rs142, %rs139, %rs141;
	bfe.s32 	%r70, %r68, 16, 8;
	cvt.s8.s32 	%rs143, %r70;
	setp.gt.s16 	%p49, %rs143, 23;
	selp.u16 	%rs144, 1, 0, %p49;
	add.s16 	%rs145, %rs142, %rs144;
	bfe.s32 	%r71, %r68, 24, 8;
	cvt.s8.s32 	%rs146, %r71;
	setp.gt.s16 	%p50, %rs146, 23;
	selp.u16 	%rs147, 1, 0, %p50;
	add.s16 	%rs148, %rs145, %rs147;
	ld.global.u32 	%r72, [%rd8+12];
	cvt.s8.s32 	%rs149, %r72;
	setp.gt.s16 	%p51, %rs149, 23;
	selp.u16 	%rs150, 1, 0, %p51;
	add.s16 	%rs151, %rs148, %rs150;
	bfe.s32 	%r73, %r72, 8, 8;
	cvt.s8.s32 	%rs152, %r73;
	setp.gt.s16 	%p52, %rs152, 23;
	selp.u16 	%rs153, 1, 0, %p52;
	add.s16 	%rs154, %rs151, %rs153;
	bfe.s32 	%r74, %r72, 16, 8;
	cvt.s8.s32 	%rs155, %r74;
	setp.gt.s16 	%p53, %rs155, 23;
	selp.u16 	%rs156, 1, 0, %p53;
	add.s16 	%rs157, %rs154, %rs156;
	bfe.s32 	%r75, %r72, 24, 8;
	cvt.s8.s32 	%rs158, %r75;
	setp.gt.s16 	%p54, %rs158, 23;
	selp.u16 	%rs159, 1, 0, %p54;
	add.s16 	%rs202, %rs157, %rs159;
	add.s32 	%r94, %r94, 4;
$L__BB2_8:
	setp.eq.s32 	%p55, %r12, 0;
	@%p55 bra 	$L__BB2_13;
	setp.eq.s32 	%p56, %r12, 1;
	@%p56 bra 	$L__BB2_11;
	add.s32 	%r76, %r94, %r3;
	mul.wide.s32 	%rd9, %r76, 4;
	add.s64 	%rd10, %rd1, %rd9;
	ld.global.u32 	%r77, [%rd10];
	cvt.s8.s32 	%rs161, %r77;
	setp.gt.s16 	%p57, %rs161, 23;
	selp.u16 	%rs162, 1, 0, %p57;
	add.s16 	%rs163, %rs202, %rs162;
	bfe.s32 	%r78, %r77, 8, 8;
	cvt.s8.s32 	%rs164, %r78;
	setp.gt.s16 	%p58, %rs164, 23;
	selp.u16 	%rs165, 1, 0, %p58;
	add.s16 	%rs166, %rs163, %rs165;
	bfe.s32 	%r79, %r77, 16, 8;
	cvt.s8.s32 	%rs167, %r79;
	setp.gt.s16 	%p59, %rs167, 23;
	selp.u16 	%rs168, 1, 0, %p59;
	add.s16 	%rs169, %rs166, %rs168;
	bfe.s32 	%r80, %r77, 24, 8;
	cvt.s8.s32 	%rs170, %r80;
	setp.gt.s16 	%p60, %rs170, 23;
	selp.u16 	%rs171, 1, 0, %p60;
	add.s16 	%rs172, %rs169, %rs171;
	ld.global.u32 	%r81, [%rd10+4];
	cvt.s8.s32 	%rs173, %r81;
	setp.gt.s16 	%p61, %rs173, 23;
	selp.u16 	%rs174, 1, 0, %p61;
	add.s16 	%rs175, %rs172, %rs174;
	bfe.s32 	%r82, %r81, 8, 8;
	cvt.s8.s32 	%rs176, %r82;
	setp.gt.s16 	%p62, %rs176, 23;
	selp.u16 	%rs177, 1, 0, %p62;
	add.s16 	%rs178, %rs175, %rs177;
	bfe.s32 	%r83, %r81, 16, 8;
	cvt.s8.s32 	%rs179, %r83;
	setp.gt.s16 	%p63, %rs179, 23;
	selp.u16 	%rs180, 1, 0, %p63;
	add.s16 	%rs181, %rs178, %rs180;
	bfe.s32 	%r84, %r81, 24, 8;
	cvt.s8.s32 	%rs182, %r84;
	setp.gt.s16 	%p64, %rs182, 23;
	selp.u16 	%rs183, 1, 0, %p64;
	add.s16 	%rs202, %rs181, %rs183;
	add.s32 	%r94, %r94, 2;
$L__BB2_11:
	and.b32  	%r85, %r2, 1;
	setp.eq.b32 	%p65, %r85, 1;
	not.pred 	%p66, %p65;
	@%p66 bra 	$L__BB2_13;
	add.s32 	%r86, %r94, %r3;
	mul.wide.s32 	%rd11, %r86, 4;
	add.s64 	%rd12, %rd1, %rd11;
	ld.global.u32 	%r87, [%rd12];
	cvt.s8.s32 	%rs184, %r87;
	setp.gt.s16 	%p67, %rs184, 23;
	selp.u16 	%rs185, 1, 0, %p67;
	add.s16 	%rs186, %rs202, %rs185;
	bfe.s32 	%r88, %r87, 8, 8;
	cvt.s8.s32 	%rs187, %r88;
	setp.gt.s16 	%p68, %rs187, 23;
	selp.u16 	%rs188, 1, 0, %p68;
	add.s16 	%rs189, %rs186, %rs188;
	bfe.s32 	%r89, %r87, 16, 8;
	cvt.s8.s32 	%rs190, %r89;
	setp.gt.s16 	%p69, %rs190, 23;
	selp.u16 	%rs191, 1, 0, %p69;
	add.s16 	%rs192, %rs189, %rs191;
	bfe.s32 	%r90, %r87, 24, 8;
	cvt.s8.s32 	%rs193, %r90;
	setp.gt.s16 	%p70, %rs193, 23;
	selp.u16 	%rs194, 1, 0, %p70;
	add.s16 	%rs202, %rs192, %rs194;
$L__BB2_13:
	cvt.s64.s32 	%rd13, %r1;
	cvta.to.global.u64 	%rd14, %rd3;
	add.s64 	%rd15, %rd14, %rd13;
	st.global.u8 	[%rd15], %rs202;
$L__BB2_14:
	ret;

}
	// .globl	_Z13kernel_8_bytePcS_ii
.visible .entry _Z13kernel_8_bytePcS_ii(
	.param .u64 .ptr .align 1 _Z13kernel_8_bytePcS_ii_param_0,
	.param .u64 .ptr .align 1 _Z13kernel_8_bytePcS_ii_param_1,
	.param .u32 _Z13kernel_8_bytePcS_ii_param_2,
	.param .u32 _Z13kernel_8_bytePcS_ii_param_3
)
{
	.reg .pred 	%p<65>;
	.reg .b16 	%rs<193>;
	.reg .b32 	%r<31>;
	.reg .b64 	%rd<63>;

	ld.param.u64 	%rd4, [_Z13kernel_8_bytePcS_ii_param_0];
	ld.param.u64 	%rd3, [_Z13kernel_8_bytePcS_ii_param_1];
	ld.param.u32 	%r15, [_Z13kernel_8_bytePcS_ii_param_2];
	ld.param.u32 	%r14, [_Z13kernel_8_bytePcS_ii_param_3];
	cvta.to.global.u64 	%rd1, %rd4;
	mov.u32 	%r16, %ctaid.x;
	mov.u32 	%r17, %ntid.x;
	mov.u32 	%r18, %tid.x;
	mad.lo.s32 	%r1, %r16, %r17, %r18;
	shr.s32 	%r19, %r14, 31;
	shr.u32 	%r20, %r19, 29;
	add.s32 	%r21, %r14, %r20;
	shr.s32 	%r2, %r21, 3;
	setp.ge.s32 	%p1, %r1, %r15;
	@%p1 bra 	$L__BB3_11;
	setp.lt.s32 	%p2, %r14, 8;
	mov.b16 	%rs192, 0;
	@%p2 bra 	$L__BB3_10;
	mul.lo.s32 	%r3, %r2, %r1;
	add.s32 	%r23, %r2, -1;
	and.b32  	%r4, %r2, 3;
	setp.lt.u32 	%p3, %r23, 3;
	mov.b16 	%rs192, 0;
	mov.b32 	%r30, 0;
	@%p3 bra 	$L__BB3_5;
	and.b32  	%r30, %r2, 268435452;
	neg.s32 	%r28, %r30;
	add.s64 	%rd2, %rd1, 16;
	mov.b16 	%rs192, 0;
	mov.u32 	%r27, %r3;
$L__BB3_4:
	.pragma "nounroll";
	mul.wide.s32 	%rd5, %r27, 8;
	add.s64 	%rd6, %rd2, %rd5;
	ld.global.u64 	%rd7, [%rd6+-16];
	cvt.u16.u64 	%rs14, %rd7;
	cvt.s8.s64 	%rs15, %rd7;
	setp.gt.s16 	%p4, %rs15, 23;
	selp.u16 	%rs16, 1, 0, %p4;
	add.s16 	%rs17, %rs192, %rs16;
	shr.s16 	%rs18, %rs14, 8;
	setp.gt.s16 	%p5, %rs18, 23;
	selp.u16 	%rs19, 1, 0, %p5;
	add.s16 	%rs20, %rs17, %rs19;
	bfe.s64 	%rd8, %rd7, 16, 8;
	cvt.s8.s64 	%rs21, %rd8;
	setp.gt.s16 	%p6, %rs21, 23;
	selp.u16 	%rs22, 1, 0, %p6;
	add.s16 	%rs23, %rs20, %rs22;
	bfe.s64 	%rd9, %rd7, 24, 8;
	cvt.s8.s64 	%rs24, %rd9;
	setp.gt.s16 	%p7, %rs24, 23;
	selp.u16 	%rs25, 1, 0, %p7;
	add.s16 	%rs26, %rs23, %rs25;
	bfe.s64 	%rd10, %rd7, 32, 8;
	cvt.s8.s64 	%rs27, %rd10;
	setp.gt.s16 	%p8, %rs27, 23;
	selp.u16 	%rs28, 1, 0, %p8;
	add.s16 	%rs29, %rs26, %rs28;
	bfe.s64 	%rd11, %rd7, 40, 8;
	cvt.s8.s64 	%rs30, %rd11;
	setp.gt.s16 	%p9, %rs30, 23;
	selp.u16 	%rs31, 1, 0, %p9;
	add.s16 	%rs32, %rs29, %rs31;
	bfe.s64 	%rd12, %rd7, 48, 8;
	cvt.s8.s64 	%rs33, %rd12;
	setp.gt.s16 	%p10, %rs33, 23;
	selp.u16 	%rs34, 1, 0, %p10;
	add.s16 	%rs35, %rs32, %rs34;
	bfe.s64 	%rd13, %rd7, 56, 8;
	cvt.s8.s64 	%rs36, %rd13;
	setp.gt.s16 	%p11, %rs36, 23;
	selp.u16 	%rs37, 1, 0, %p11;
	add.s16 	%rs38, %rs35, %rs37;
	ld.global.u64 	%rd14, [%rd6+-8];
	cvt.u16.u64 	%rs39, %rd14;
	cvt.s8.s64 	%rs40, %rd14;
	setp.gt.s16 	%p12, %rs40, 23;
	selp.u16 	%rs41, 1, 0, %p12;
	add.s16 	%rs42, %rs38, %rs41;
	shr.s16 	%rs43, %rs39, 8;
	setp.gt.s16 	%p13, %rs43, 23;
	selp.u16 	%rs44, 1, 0, %p13;
	add.s16 	%rs45, %rs42, %rs44;
	bfe.s64 	%rd15, %rd14, 16, 8;
	cvt.s8.s64 	%rs46, %rd15;
	setp.gt.s16 	%p14, %rs46, 23;
	selp.u16 	%rs47, 1, 0, %p14;
	add.s16 	%rs48, %rs45, %rs47;
	bfe.s64 	%rd16, %rd14, 24, 8;
	cvt.s8.s64 	%rs49, %rd16;
	setp.gt.s16 	%p15, %rs49, 23;
	selp.u16 	%rs50, 1, 0, %p15;
	add.s16 	%rs51, %rs48, %rs50;
	bfe.s64 	%rd17, %rd14, 32, 8;
	cvt.s8.s64 	%rs52, %rd17;
	setp.gt.s16 	%p16, %rs52, 23;
	selp.u16 	%rs53, 1, 0, %p16;
	add.s16 	%rs54, %rs51, %rs53;
	bfe.s64 	%rd18, %rd14, 40, 8;
	cvt.s8.s64 	%rs55, %rd18;
	setp.gt.s16 	%p17, %rs55, 23;
	selp.u16 	%rs56, 1, 0, %p17;
	add.s16 	%rs57, %rs54, %rs56;
	bfe.s64 	%rd19, %rd14, 48, 8;
	cvt.s8.s64 	%rs58, %rd19;
	setp.gt.s16 	%p18, %rs58, 23;
	selp.u16 	%rs59, 1, 0, %p18;
	add.s16 	%rs60, %rs57, %rs59;
	bfe.s64 	%rd20, %rd14, 56, 8;
	cvt.s8.s64 	%rs61, %rd20;
	setp.gt.s16 	%p19, %rs61, 23;
	selp.u16 	%rs62, 1, 0, %p19;
	add.s16 	%rs63, %rs60, %rs62;
	ld.global.u64 	%rd21, [%rd6];
	cvt.u16.u64 	%rs64, %rd21;
	cvt.s8.s64 	%rs65, %rd21;
	setp.gt.s16 	%p20, %rs65, 23;
	selp.u16 	%rs66, 1, 0, %p20;
	add.s16 	%rs67, %rs63, %rs66;
	shr.s16 	%rs68, %rs64, 8;
	setp.gt.s16 	%p21, %rs68, 23;
	selp.u16 	%rs69, 1, 0, %p21;
	add.s16 	%rs70, %rs67, %rs69;
	bfe.s64 	%rd22, %rd21, 16, 8;
	cvt.s8.s64 	%rs71, %rd22;
	setp.gt.s16 	%p22, %rs71, 23;
	selp.u16 	%rs72, 1, 0, %p22;
	add.s16 	%rs73, %rs70, %rs72;
	bfe.s64 	%rd23, %rd21, 24, 8;
	cvt.s8.s64 	%rs74, %rd23;
	setp.gt.s16 	%p23, %rs74, 23;
	selp.u16 	%rs75, 1, 0, %p23;
	add.s16 	%rs76, %rs73, %rs75;
	bfe.s64 	%rd24, %rd21, 32, 8;
	cvt.s8.s64 	%rs77, %rd24;
	setp.gt.s16 	%p24, %rs77, 23;
	selp.u16 	%rs78, 1, 0, %p24;
	add.s16 	%rs79, %rs76, %rs78;
	bfe.s64 	%rd25, %rd21, 40, 8;
	cvt.s8.s64 	%rs80, %rd25;
	setp.gt.s16 	%p25, %rs80, 23;
	selp.u16 	%rs81, 1, 0, %p25;
	add.s16 	%rs82, %rs79, %rs81;
	bfe.s64 	%rd26, %rd21, 48, 8;
	cvt.s8.s64 	%rs83, %rd26;
	setp.gt.s16 	%p26, %rs83, 23;
	selp.u16 	%rs84, 1, 0, %p26;
	add.s16 	%rs85, %rs82, %rs84;
	bfe.s64 	%rd27, %rd21, 56, 8;
	cvt.s8.s64 	%rs86, %rd27;
	setp.gt.s16 	%p27, %rs86, 23;
	selp.u16 	%rs87, 1, 0, %p27;
	add.s16 	%rs88, %rs85, %rs87;
	ld.global.u64 	%rd28, [%rd6+8];
	cvt.u16.u64 	%rs89, %rd28;
	cvt.s8.s64 	%rs90, %rd28;
	setp.gt.s16 	%p28, %rs90, 23;
	selp.u16 	%rs91, 1, 0, %p28;
	add.s16 	%rs92, %rs88, %rs91;
	shr.s16 	%rs93, %rs89, 8;
	setp.gt.s16 	%p29, %rs93, 23;
	selp.u16 	%rs94, 1, 0, %p29;
	add.s16 	%rs95, %rs92, %rs94;
	bfe.s64 	%rd29, %rd28, 16, 8;
	cvt.s8.s64 	%rs96, %rd29;
	setp.gt.s16 	%p30, %rs96, 23;
	selp.u16 	%rs97, 1, 0, %p30;
	add.s16 	%rs98, %rs95, %rs97;
	bfe.s64 	%rd30, %rd28, 24, 8;
	cvt.s8.s64 	%rs99, %rd30;
	setp.gt.s16 	%p31, %rs99, 23;
	selp.u16 	%rs100, 1, 0, %p31;
	add.s16 	%rs101, %rs98, %rs100;
	bfe.s64 	%rd31, %rd28, 32, 8;
	cvt.s8.s64 	%rs102, %rd31;
	setp.gt.s16 	%p32, %rs102, 23;
	selp.u16 	%rs103, 1, 0, %p32;
	add.s16 	%rs104, %rs101, %rs103;
	bfe.s64 	%rd32, %rd28, 40, 8;
	cvt.s8.s64 	%rs105, %rd32;
	setp.gt.s16 	%p33, %rs105, 23;
	selp.u16 	%rs106, 1, 0, %p33;
	add.s16 	%rs107, %rs104, %rs106;
	bfe.s64 	%rd33, %rd28, 48, 8;
	cvt.s8.s64 	%rs108, %rd33;
	setp.gt.s16 	%p34, %rs108, 23;
	selp.u16 	%rs109, 1, 0, %p34;
	add.s16 	%rs110, %rs107, %rs109;
	bfe.s64 	%rd34, %rd28, 56, 8;
	cvt.s8.s64 	%rs111, %rd34;
	setp.gt.s16 	%p35, %rs111, 23;
	selp.u16 	%rs112, 1, 0, %p35;
	add.s16 	%rs192, %rs110, %rs112;
	add.s32 	%r28, %r28, 4;
	add.s32 	%r27, %r27, 4;
	setp.ne.s32 	%p36, %r28, 0;
	@%p36 bra 	$L__BB3_4;
$L__BB3_5:
	setp.eq.s32 	%p37, %r4, 0;
	@%p37 bra 	$L__BB3_10;
	setp.eq.s32 	%p38, %r4, 1;
	@%p38 bra 	$L__BB3_8;
	add.s32 	%r24, %r30, %r3;
	mul.wide.s32 	%rd35, %r24, 8;
	add.s64 	%rd36, %rd1, %rd35;
	ld.global.u64 	%rd37, [%rd36];
	cvt.u16.u64 	%rs114, %rd37;
	cvt.s8.s64 	%rs115, %rd37;
	setp.gt.s16 	%p39, %rs115, 23;
	selp.u16 	%rs116, 1, 0, %p39;
	add.s16 	%rs117, %rs192, %rs116;
	shr.s16 	%rs118, %rs114, 8;
	setp.gt.s16 	%p40, %rs118, 23;
	selp.u16 	%rs119, 1, 0, %p40;
	add.s16 	%rs120, %rs117, %rs119;
	bfe.s64 	%rd38, %rd37, 16, 8;
	cvt.s8.s64 	%rs121, %rd38;
	setp.gt.s16 	%p41, %rs121, 23;
	selp.u16 	%rs122, 1, 0, %p41;
	add.s16 	%rs123, %rs120, %rs122;
	bfe.s64 	%rd39, %rd37, 24, 8;
	cvt.s8.s64 	%rs124, %rd39;
	setp.gt.s16 	%p42, %rs124, 23;
	selp.u16 	%rs125, 1, 0, %p42;
	add.s16 	%rs126, %rs123, %rs125;
	bfe.s64 	%rd40, %rd37, 32, 8;
	cvt.s8.s64 	%rs127, %rd40;
	setp.gt.s16 	%p43, %rs127, 23;
	selp.u16 	%rs128, 1, 0, %p43;
	add.s16 	%rs129, %rs126, %rs128;
	bfe.s64 	%rd41, %rd37, 40, 8;
	cvt.s8.s64 	%rs130, %rd41;
	setp.gt.s16 	%p44, %rs130, 23;
	selp.u16 	%rs131, 1, 0, %p44;
	add.s16 	%rs132, %rs129, %rs131;
	bfe.s64 	%rd42, %rd37, 48, 8;
	cvt.s8.s64 	%rs133, %rd42;
	setp.gt.s16 	%p45, %rs133, 23;
	selp.u16 	%rs134, 1, 0, %p45;
	add.s16 	%rs135, %rs132, %rs134;
	bfe.s64 	%rd43, %rd37, 56, 8;
	cvt.s8.s64 	%rs136, %rd43;
	setp.gt.s16 	%p46, %rs136, 23;
	selp.u16 	%rs137, 1, 0, %p46;
	add.s16 	%rs138, %rs135, %rs137;
	ld.global.u64 	%rd44, [%rd36+8];
	cvt.u16.u64 	%rs139, %rd44;
	cvt.s8.s64 	%rs140, %rd44;
	setp.gt.s16 	%p47, %rs140, 23;
	selp.u16 	%rs141, 1, 0, %p47;
	add.s16 	%rs142, %rs138, %rs141;
	shr.s16 	%rs143, %rs139, 8;
	setp.gt.s16 	%p48, %rs143, 23;
	selp.u16 	%rs144, 1, 0, %p48;
	add.s16 	%rs145, %rs142, %rs144;
	bfe.s64 	%rd45, %rd44, 16, 8;
	cvt.s8.s64 	%rs146, %rd45;
	setp.gt.s16 	%p49, %rs146, 23;
	selp.u16 	%rs147, 1, 0, %p49;
	add.s16 	%rs148, %rs145, %rs147;
	bfe.s64 	%rd46, %rd44, 24, 8;
	cvt.s8.s64 	%rs149, %rd46;
	setp.gt.s16 	%p50, %rs149, 23;
	selp.u16 	%rs150, 1, 0, %p50;
	add.s16 	%rs151, %rs148, %rs150;
	bfe.s64 	%rd47, %rd44, 32, 8;
	cvt.s8.s64 	%rs152, %rd47;
	setp.gt.s16 	%p51, %rs152, 23;
	selp.u16 	%rs153, 1, 0, %p51;
	add.s16 	%rs154, %rs151, %rs153;
	bfe.s64 	%rd48, %rd44, 40, 8;
	cvt.s8.s64 	%rs155, %rd48;
	setp.gt.s16 	%p52, %rs155, 23;
	selp.u16 	%rs156, 1, 0, %p52;
	add.s16 	%rs157, %rs154, %rs156;
	bfe.s64 	%rd49, %rd44, 48, 8;
	cvt.s8.s64 	%rs158, %rd49;
	setp.gt.s16 	%p53, %rs158, 23;
	selp.u16 	%rs159, 1, 0, %p53;
	add.s16 	%rs160, %rs157, %rs159;
	bfe.s64 	%rd50, %rd44, 56, 8;
	cvt.s8.s64 	%rs161, %rd50;
	setp.gt.s16 	%p54, %rs161, 23;
	selp.u16 	%rs162, 1, 0, %p54;
	add.s16 	%rs192, %rs160, %rs162;
	add.s32 	%r30, %r30, 2;
$L__BB3_8:
	and.b32  	%r25, %r2, 1;
	setp.eq.b32 	%p55, %r25, 1;
	not.pred 	%p56, %p55;
	@%p56 bra 	$L__BB3_10;
	add.s32 	%r26, %r30, %r3;
	mul.wide.s32 	%rd51, %r26, 8;
	add.s64 	%rd52, %rd1, %rd51;
	ld.global.u64 	%rd53, [%rd52];
	cvt.u16.u64 	%rs163, %rd53;
	cvt.s8.s64 	%rs164, %rd53;
	setp.gt.s16 	%p57, %rs164, 23;
	selp.u16 	%rs165, 1, 0, %p57;
	add.s16 	%rs166, %rs192, %rs165;
	shr.s16 	%rs167, %rs163, 8;
	setp.gt.s16 	%p58, %rs167, 23;
	selp.u16 	%rs168, 1, 0, %p58;
	add.s16 	%rs169, %rs166, %rs168;
	bfe.s64 	%rd54, %rd53, 16, 8;
	cvt.s8.s64 	%rs170, %rd54;
	setp.gt.s16 	%p59, %rs170, 23;
	selp.u16 	%rs171, 1, 0, %p59;
	add.s16 	%rs172, %rs169, %rs171;
	bfe.s64 	%rd55, %rd53, 24, 8;
	cvt.s8.s64 	%rs173, %rd55;
	setp.gt.s16 	%p60, %rs173, 23;
	selp.u16 	%rs174, 1, 0, %p60;
	add.s16 	%rs175, %rs172, %rs174;
	bfe.s64 	%rd56, %rd53, 32, 8;
	cvt.s8.s64 	%rs176, %rd56;
	setp.gt.s16 	%p61, %rs176, 23;
	selp.u16 	%rs177, 1, 0, %p61;
	add.s16 	%rs178, %rs175, %rs177;
	bfe.s64 	%rd57, %rd53, 40, 8;
	cvt.s8.s64 	%rs179, %rd57;
	setp.gt.s16 	%p62, %rs179, 23;
	selp.u16 	%rs180, 1, 0, %p62;
	add.s16 	%rs181, %rs178, %rs180;
	bfe.s64 	%rd58, %rd53, 48, 8;
	cvt.s8.s64 	%rs182, %rd58;
	setp.gt.s16 	%p63, %rs182, 23;
	selp.u16 	%rs183, 1, 0, %p63;
	add.s16 	%rs184, %rs181, %rs183;
	bfe.s64 	%rd59, %rd53, 56, 8;
	cvt.s8.s64 	%rs185, %rd59;
	setp.gt.s16 	%p64, %rs185, 23;
	selp.u16 	%rs186, 1, 0, %p64;
	add.s16 	%rs192, %rs184, %rs186;
$L__BB3_10:
	cvt.s64.s32 	%rd60, %r1;
	cvta.to.global.u64 	%rd61, %rd3;
	add.s64 	%rd62, %rd61, %rd60;
	st.global.u8 	[%rd62], %rs192;
$L__BB3_11:
	ret;

}
	// .globl	_Z14kernel_16_bytePcS_ii
.visible .entry _Z14kernel_16_bytePcS_ii(
	.param .u64 .ptr .align 1 _Z14kernel_16_bytePcS_ii_param_0,
	.param .u64 .ptr .align 1 _Z14kernel_16_bytePcS_ii_param_1,
	.param .u32 _Z14kernel_16_bytePcS_ii_param_2,
	.param .u32 _Z14kernel_16_bytePcS_ii_param_3
)
{
	.reg .pred 	%p<55>;
	.reg .b16 	%rs<157>;
	.reg .b32 	%r<86>;
	.reg .b64 	%rd<12>;

	ld.param.u64 	%rd4, [_Z14kernel_16_bytePcS_ii_param_0];
	ld.param.u64 	%rd3, [_Z14kernel_16_bytePcS_ii_param_1];
	ld.param.u32 	%r12, [_Z14kernel_16_bytePcS_ii_param_2];
	ld.param.u32 	%r11, [_Z14kernel_16_bytePcS_ii_param_3];
	cvta.to.global.u64 	%rd1, %rd4;
	mov.u32 	%r13, %ctaid.x;
	mov.u32 	%r14, %ntid.x;
	mov.u32 	%r15, %tid.x;
	mad.lo.s32 	%r1, %r13, %r14, %r15;
	shr.s32 	%r16, %r11, 31;
	shr.u32 	%r17, %r16, 28;
	add.s32 	%r18, %r11, %r17;
	shr.s32 	%r2, %r18, 4;
	setp.ge.s32 	%p1, %r1, %r12;
	@%p1 bra 	$L__BB4_8;
	setp.lt.s32 	%p2, %r11, 16;
	mov.b16 	%rs154, 0;
	@%p2 bra 	$L__BB4_7;
	mul.lo.s32 	%r3, %r2, %r1;
	and.b32  	%r20, %r11, 2147483632;
	setp.eq.s32 	%p3, %r20, 16;
	mov.b16 	%rs154, 0;
	mov.b32 	%r85, 0;
	@%p3 bra 	$L__BB4_5;
	and.b32  	%r85, %r2, 134217726;
	neg.s32 	%r84, %r85;
	add.s64 	%rd2, %rd1, 16;
	mov.b16 	%rs154, 0;
	mov.u32 	%r83, %r3;
$L__BB4_4:
	mul.wide.s32 	%rd5, %r83, 16;
	add.s64 	%rd6, %rd2, %rd5;
	ld.global.v4.u32 	{%r21, %r22, %r23, %r24}, [%rd6+-16];
	bfe.s32 	%r25, %r21, 0, 8;
	cvt.s8.s32 	%rs11, %r25;
	setp.gt.s16 	%p4, %rs11, 23;
	selp.u16 	%rs12, 1, 0, %p4;
	bfe.s32 	%r26, %r22, 0, 8;
	cvt.s8.s32 	%rs13, %r26;
	setp.gt.s16 	%p5, %rs13, 23;
	selp.u16 	%rs14, 1, 0, %p5;
	bfe.s32 	%r27, %r23, 0, 8;
	cvt.s8.s32 	%rs15, %r27;
	setp.gt.s16 	%p6, %rs15, 23;
	selp.u16 	%rs16, 1, 0, %p6;
	bfe.s32 	%r28, %r24, 0, 8;
	cvt.s8.s32 	%rs17, %r28;
	setp.gt.s16 	%p7, %rs17, 23;
	selp.u16 	%rs18, 1, 0, %p7;
	add.s16 	%rs19, %rs154, %rs18;
	add.s16 	%rs20, %rs19, %rs16;
	add.s16 	%rs21, %rs20, %rs14;
	add.s16 	%rs22, %rs21, %rs12;
	bfe.s32 	%r29, %r21, 8, 8;
	cvt.s8.s32 	%rs23, %r29;
	setp.gt.s16 	%p8, %rs23, 23;
	selp.u16 	%rs24, 1, 0, %p8;
	bfe.s32 	%r30, %r22, 8, 8;
	cvt.s8.s32 	%rs25, %r30;
	setp.gt.s16 	%p9, %rs25, 23;
	selp.u16 	%rs26, 1, 0, %p9;
	bfe.s32 	%r31, %r23, 8, 8;
	cvt.s8.s32 	%rs27, %r31;
	setp.gt.s16 	%p10, %rs27, 23;
	selp.u16 	%rs28, 1, 0, %p10;
	bfe.s32 	%r32, %r24, 8, 8;
	cvt.s8.s32 	%rs29, %r32;
	setp.gt.s16 	%p11, %rs29, 23;
	selp.u16 	%rs30, 1, 0, %p11;
	add.s16 	%rs31, %rs22, %rs30;
	add.s16 	%rs32, %rs31, %rs28;
	add.s16 	%rs33, %rs32, %rs26;
	add.s16 	%rs34, %rs33, %rs24;
	bfe.s32 	%r33, %r21, 16, 8;
	cvt.s8.s32 	%rs35, %r33;
	setp.gt.s16 	%p12, %rs35, 23;
	selp.u16 	%rs36, 1, 0, %p12;
	bfe.s32 	%r34, %r22, 16, 8;
	cvt.s8.s32 	%rs37, %r34;
	setp.gt.s16 	%p13, %rs37, 23;
	selp.u16 	%rs38, 1, 0, %p13;
	bfe.s32 	%r35, %r23, 16, 8;
	cvt.s8.s32 	%rs39, %r35;
	setp.gt.s16 	%p14, %rs39, 23;
	selp.u16 	%rs40, 1, 0, %p14;
	bfe.s32 	%r36, %r24, 16, 8;
	cvt.s8.s32 	%rs41, %r36;
	setp.gt.s16 	%p15, %rs41, 23;
	selp.u16 	%rs42, 1, 0, %p15;
	add.s16 	%rs43, %rs34, %rs42;
	add.s16 	%rs44, %rs43, %rs40;
	add.s16 	%rs45, %rs44, %rs38;
	add.s16 	%rs46, %rs45, %rs36;
	bfe.s32 	%r37, %r21, 24, 8;
	cvt.s8.s32 	%rs47, %r37;
	setp.gt.s16 	%p16, %rs47, 23;
	selp.u16 	%rs48, 1, 0, %p16;
	bfe.s32 	%r38, %r22, 24, 8;
	cvt.s8.s32 	%rs49, %r38;
	setp.gt.s16 	%p17, %rs49, 23;
	selp.u16 	%rs50, 1, 0, %p17;
	bfe.s32 	%r39, %r23, 24, 8;
	cvt.s8.s32 	%rs51, %r39;
	setp.gt.s16 	%p18, %rs51, 23;
	selp.u16 	%rs52, 1, 0, %p18;
	bfe.s32 	%r40, %r24, 24, 8;
	cvt.s8.s32 	%rs53, %r40;
	setp.gt.s16 	%p19, %rs53, 23;
	selp.u16 	%rs54, 1, 0, %p19;
	add.s16 	%rs55, %rs46, %rs54;
	add.s16 	%rs56, %rs55, %rs52;
	add.s16 	%rs57, %rs56, %rs50;
	add.s16 	%rs58, %rs57, %rs48;
	ld.global.v4.u32 	{%r41, %r42, %r43, %r44}, [%rd6];
	bfe.s32 	%r45, %r41, 0, 8;
	cvt.s8.s32 	%rs59, %r45;
	setp.gt.s16 	%p20, %rs59, 23;
	selp.u16 	%rs60, 1, 0, %p20;
	bfe.s32 	%r46, %r42, 0, 8;
	cvt.s8.s32 	%rs61, %r46;
	setp.gt.s16 	%p21, %rs61, 23;
	selp.u16 	%rs62, 1, 0, %p21;
	bfe.s32 	%r47, %r43, 0, 8;
	cvt.s8.s32 	%rs63, %r47;
	setp.gt.s16 	%p22, %rs63, 23;
	selp.u16 	%rs64, 1, 0, %p22;
	bfe.s32 	%r48, %r44, 0, 8;
	cvt.s8.s32 	%rs65, %r48;
	setp.gt.s16 	%p23, %rs65, 23;
	selp.u16 	%rs66, 1, 0, %p23;
	add.s16 	%rs67, %rs58, %rs66;
	add.s16 	%rs68, %rs67, %rs64;
	add.s16 	%rs69, %rs68, %rs62;
	add.s16 	%rs70, %rs69, %rs60;
	bfe.s32 	%r49, %r41, 8, 8;
	cvt.s8.s32 	%rs71, %r49;
	setp.gt.s16 	%p24, %rs71, 23;
	selp.u16 	%rs72, 1, 0, %p24;
	bfe.s32 	%r50, %r42, 8, 8;
	cvt.s8.s32 	%rs73, %r50;
	setp.gt.s16 	%p25, %rs73, 23;
	selp.u16 	%rs74, 1, 0, %p25;
	bfe.s32 	%r51, %r43, 8, 8;
	cvt.s8.s32 	%rs75, %r51;
	setp.gt.s16 	%p26, %rs75, 23;
	selp.u16 	%rs76, 1, 0, %p26;
	bfe.s32 	%r52, %r44, 8, 8;
	cvt.s8.s32 	%rs77, %r52;
	setp.gt.s16 	%p27, %rs77, 23;
	selp.u16 	%rs78, 1, 0, %p27;
	add.s16 	%rs79, %rs70, %rs78;
	add.s16 	%rs80, %rs79, %rs76;
	add.s16 	%rs81, %rs80, %rs74;
	add.s16 	%rs82, %rs81, %rs72;
	bfe.s32 	%r53, %r41, 16, 8;
	cvt.s8.s32 	%rs83, %r53;
	setp.gt.s16 	%p28, %rs83, 23;
	selp.u16 	%rs84, 1, 0, %p28;
	bfe.s32 	%r54, %r42, 16, 8;
	cvt.s8.s32 	%rs85, %r54;
	setp.gt.s16 	%p29, %rs85, 23;
	selp.u16 	%rs86, 1, 0, %p29;
	bfe.s32 	%r55, %r43, 16, 8;
	cvt.s8.s32 	%rs87, %r55;
	setp.gt.s16 	%p30, %rs87, 23;
	selp.u16 	%rs88, 1, 0, %p30;
	bfe.s32 	%r56, %r44, 16, 8;
	cvt.s8.s32 	%rs89, %r56;
	setp.gt.s16 	%p31, %rs89, 23;
	selp.u16 	%rs90, 1, 0, %p31;
	add.s16 	%rs91, %rs82, %rs90;
	add.s16 	%rs92, %rs91, %rs88;
	add.s16 	%rs93, %rs92, %rs86;
	add.s16 	%rs94, %rs93, %rs84;
	bfe.s32 	%r57, %r41, 24, 8;
	cvt.s8.s32 	%rs95, %r57;
	setp.gt.s16 	%p32, %rs95, 23;
	selp.u16 	%rs96, 1, 0, %p32;
	bfe.s32 	%r58, %r42, 24, 8;
	cvt.s8.s32 	%rs97, %r58;
	setp.gt.s16 	%p33, %rs97, 23;
	selp.u16 	%rs98, 1, 0, %p33;
	bfe.s32 	%r59, %r43, 24, 8;
	cvt.s8.s32 	%rs99, %r59;
	setp.gt.s16 	%p34, %rs99, 23;
	selp.u16 	%rs100, 1, 0, %p34;
	bfe.s32 	%r60, %r44, 24, 8;
	cvt.s8.s32 	%rs101, %r60;
	setp.gt.s16 	%p35, %rs101, 23;
	selp.u16 	%rs102, 1, 0, %p35;
	add.s16 	%rs103, %rs94, %rs102;
	add.s16 	%rs104, %rs103, %rs100;
	add.s16 	%rs105, %rs104, %rs98;
	add.s16 	%rs154, %rs105, %rs96;
	add.s32 	%r84, %r84, 2;
	add.s32 	%r83, %r83, 2;
	setp.ne.s32 	%p36, %r84, 0;
	@%p36 bra 	$L__BB4_4;
$L__BB4_5:
	and.b32  	%r61, %r2, 1;
	setp.eq.b32 	%p37, %r61, 1;
	not.pred 	%p38, %p37;
	@%p38 bra 	$L__BB4_7;
	add.s32 	%r62, %r85, %r3;
	mul.wide.s32 	%rd7, %r62, 16;
	add.s64 	%rd8, %rd1, %rd7;
	ld.global.v4.u32 	{%r63, %r64, %r65, %r66}, [%rd8];
	bfe.s32 	%r67, %r63, 0, 8;
	cvt.s8.s32 	%rs106, %r67;
	setp.gt.s16 	%p39, %rs106, 23;
	selp.u16 	%rs107, 1, 0, %p39;
	bfe.s32 	%r68, %r64, 0, 8;
	cvt.s8.s32 	%rs108, %r68;
	setp.gt.s16 	%p40, %rs108, 23;
	selp.u16 	%rs109, 1, 0, %p40;
	bfe.s32 	%r69, %r65, 0, 8;
	cvt.s8.s32 	%rs110, %r69;
	setp.gt.s16 	%p41, %rs110, 23;
	selp.u16 	%rs111, 1, 0, %p41;
	bfe.s32 	%r70, %r66, 0, 8;
	cvt.s8.s32 	%rs112, %r70;
	setp.gt.s16 	%p42, %rs112, 23;
	selp.u16 	%rs113, 1, 0, %p42;
	add.s16 	%rs114, %rs154, %rs113;
	add.s16 	%rs115, %rs114, %rs111;
	add.s16 	%rs116, %rs115, %rs109;
	add.s16 	%rs117, %rs116, %rs107;
	bfe.s32 	%r71, %r63, 8, 8;
	cvt.s8.s32 	%rs118, %r71;
	setp.gt.s16 	%p43, %rs118, 23;
	selp.u16 	%rs119, 1, 0, %p43;
	bfe.s32 	%r72, %r64, 8, 8;
	cvt.s8.s32 	%rs120, %r72;
	setp.gt.s16 	%p44, %rs120, 23;
	selp.u16 	%rs121, 1, 0, %p44;
	bfe.s32 	%r73, %r65, 8, 8;
	cvt.s8.s32 	%rs122, %r73;
	setp.gt.s16 	%p45, %rs122, 23;
	selp.u16 	%rs123, 1, 0, %p45;
	bfe.s32 	%r74, %r66, 8, 8;
	cvt.s8.s32 	%rs124, %r74;
	setp.gt.s16 	%p46, %rs124, 23;
	selp.u16 	%rs125, 1, 0, %p46;
	add.s16 	%rs126, %rs117, %rs125;
	add.s16 	%rs127, %rs126, %rs123;
	add.s16 	%rs128, %rs127, %rs121;
	add.s16 	%rs129, %rs128, %rs119;
	bfe.s32 	%r75, %r63, 16, 8;
	cvt.s8.s32 	%rs130, %r75;
	setp.gt.s16 	%p47, %rs130, 23;
	selp.u16 	%rs131, 1, 0, %p47;
	bfe.s32 	%r76, %r64, 16, 8;
	cvt.s8.s32 	%rs132, %r76;
	setp.gt.s16 	%p48, %rs132, 23;
	selp.u16 	%rs133, 1, 0, %p48;
	bfe.s32 	%r77, %r65, 16, 8;
	cvt.s8.s32 	%rs134, %r77;
	setp.gt.s16 	%p49, %rs134, 23;
	selp.u16 	%rs135, 1, 0, %p49;
	bfe.s32 	%r78, %r66, 16, 8;
	cvt.s8.s32 	%rs136, %r78;
	setp.gt.s16 	%p50, %rs136, 23;
	selp.u16 	%rs137, 1, 0, %p50;
	add.s16 	%rs138, %rs129, %rs137;
	add.s16 	%rs139, %rs138, %rs135;
	add.s16 	%rs140, %rs139, %rs133;
	add.s16 	%rs141, %rs140, %rs131;
	bfe.s32 	%r79, %r63, 24, 8;
	cvt.s8.s32 	%rs142, %r79;
	setp.gt.s16 	%p51, %rs142, 23;
	selp.u16 	%rs143, 1, 0, %p51;
	bfe.s32 	%r80, %r64, 24, 8;
	cvt.s8.s32 	%rs144, %r80;
	setp.gt.s16 	%p52, %rs144, 23;
	selp.u16 	%rs145, 1, 0, %p52;
	bfe.s32 	%r81, %r65, 24, 8;
	cvt.s8.s32 	%rs146, %r81;
	setp.gt.s16 	%p53, %rs146, 23;
	selp.u16 	%rs147, 1, 0, %p53;
	bfe.s32 	%r82, %r66, 24, 8;
	cvt.s8.s32 	%rs148, %r82;
	setp.gt.s16 	%p54, %rs148, 23;
	selp.u16 	%rs149, 1, 0, %p54;
	add.s16 	%rs150, %rs141, %rs149;
	add.s16 	%rs151, %rs150, %rs147;
	add.s16 	%rs152, %rs151, %rs145;
	add.s16 	%rs154, %rs152, %rs143;
$L__BB4_7:
	cvt.s64.s32 	%rd9, %r1;
	cvta.to.global.u64 	%rd10, %rd3;
	add.s64 	%rd11, %rd10, %rd9;
	st.global.u8 	[%rd11], %rs154;
$L__BB4_8:
	ret;

}
	// .globl	_Z14kernel_32_bytePcS_ii
.visible .entry _Z14kernel_32_bytePcS_ii(
	.param .u64 .ptr .align 1 _Z14kernel_32_bytePcS_ii_param_0,
	.param .u64 .ptr .align 1 _Z14kernel_32_bytePcS_ii_param_1,
	.param .u32 _Z14kernel_32_bytePcS_ii_param_2,
	.param .u32 _Z14kernel_32_bytePcS_ii_param_3
)
{
	.reg .pred 	%p<36>;
	.reg .b16 	%rs<103>;
	.reg .b32 	%r<59>;
	.reg .b64 	%rd<14>;

	ld.param.u64 	%rd2, [_Z14kernel_32_bytePcS_ii_param_0];
	ld.param.u64 	%rd3, [_Z14kernel_32_bytePcS_ii_param_1];
	ld.param.u32 	%r9, [_Z14kernel_32_bytePcS_ii_param_2];
	ld.param.u32 	%r8, [_Z14kernel_32_bytePcS_ii_param_3];
	mov.u32 	%r10, %ctaid.x;
	mov.u32 	%r11, %ntid.x;
	mov.u32 	%r12, %tid.x;
	mad.lo.s32 	%r1, %r10, %r11, %r12;
	setp.ge.s32 	%p1, %r1, %r9;
	@%p1 bra 	$L__BB5_5;
	setp.lt.s32 	%p2, %r8, 32;
	mov.b16 	%rs102, 0;
	@%p2 bra 	$L__BB5_4;
	shr.s32 	%r13, %r8, 31;
	shr.u32 	%r14, %r13, 27;
	add.s32 	%r15, %r8, %r14;
	shr.s32 	%r16, %r15, 5;
	neg.s32 	%r58, %r16;
	mul.lo.s32 	%r57, %r16, %r1;
	cvta.to.global.u64 	%rd4, %rd2;
	add.s64 	%rd1, %rd4, 16;
	mov.b16 	%rs102, 0;
$L__BB5_3:
	mul.wide.s32 	%rd5, %r57, 32;
	add.s64 	%rd6, %rd1, %rd5;
	ld.global.v2.u64 	{%rd7, %rd8}, [%rd6];
	mov.b64 	{%r17, %r18}, %rd8;
	mov.b64 	{%r19, %r20}, %rd7;
	ld.global.v2.u64 	{%rd9, %rd10}, [%rd6+-16];
	mov.b64 	{%r21, %r22}, %rd10;
	mov.b64 	{%r23, %r24}, %rd9;
	bfe.s32 	%r25, %r23, 0, 8;
	cvt.s8.s32 	%rs6, %r25;
	setp.gt.s16 	%p3, %rs6, 23;
	selp.u16 	%rs7, 1, 0, %p3;
	bfe.s32 	%r26, %r21, 0, 8;
	cvt.s8.s32 	%rs8, %r26;
	setp.gt.s16 	%p4, %rs8, 23;
	selp.u16 	%rs9, 1, 0, %p4;
	bfe.s32 	%r27, %r19, 0, 8;
	cvt.s8.s32 	%rs10, %r27;
	setp.gt.s16 	%p5, %rs10, 23;
	selp.u16 	%rs11, 1, 0, %p5;
	bfe.s32 	%r28, %r17, 0, 8;
	cvt.s8.s32 	%rs12, %r28;
	setp.gt.s16 	%p6, %rs12, 23;
	selp.u16 	%rs13, 1, 0, %p6;
	add.s16 	%rs14, %rs102, %rs13;
	add.s16 	%rs15, %rs14, %rs11;
	add.s16 	%rs16, %rs15, %rs9;
	add.s16 	%rs17, %rs16, %rs7;
	bfe.s32 	%r29, %r23, 8, 8;
	cvt.s8.s32 	%rs18, %r29;
	setp.gt.s16 	%p7, %rs18, 23;
	selp.u16 	%rs19, 1, 0, %p7;
	bfe.s32 	%r30, %r21, 8, 8;
	cvt.s8.s32 	%rs20, %r30;
	setp.gt.s16 	%p8, %rs20, 23;
	selp.u16 	%rs21, 1, 0, %p8;
	bfe.s32 	%r31, %r19, 8, 8;
	cvt.s8.s32 	%rs22, %r31;
	setp.gt.s16 	%p9, %rs22, 23;
	selp.u16 	%rs23, 1, 0, %p9;
	bfe.s32 	%r32, %r17, 8, 8;
	cvt.s8.s32 	%rs24, %r32;
	setp.gt.s16 	%p10, %rs24, 23;
	selp.u16 	%rs25, 1, 0, %p10;
	add.s16 	%rs26, %rs17, %rs25;
	add.s16 	%rs27, %rs26, %rs23;
	add.s16 	%rs28, %rs27, %rs21;
	add.s16 	%rs29, %rs28, %rs19;
	bfe.s32 	%r33, %r23, 16, 8;
	cvt.s8.s32 	%rs30, %r33;
	setp.gt.s16 	%p11, %rs30, 23;
	selp.u16 	%rs31, 1, 0, %p11;
	bfe.s32 	%r34, %r21, 16, 8;
	cvt.s8.s32 	%rs32, %r34;
	setp.gt.s16 	%p12, %rs32, 23;
	selp.u16 	%rs33, 1, 0, %p12;
	bfe.s32 	%r35, %r19, 16, 8;
	cvt.s8.s32 	%rs34, %r35;
	setp.gt.s16 	%p13, %rs34, 23;
	selp.u16 	%rs35, 1, 0, %p13;
	bfe.s32 	%r36, %r17, 16, 8;
	cvt.s8.s32 	%rs36, %r36;
	setp.gt.s16 	%p14, %rs36, 23;
	selp.u16 	%rs37, 1, 0, %p14;
	add.s16 	%rs38, %rs29, %rs37;
	add.s16 	%rs39, %rs38, %rs35;
	add.s16 	%rs40, %rs39, %rs33;
	add.s16 	%rs41, %rs40, %rs31;
	bfe.s32 	%r37, %r23, 24, 8;
	cvt.s8.s32 	%rs42, %r37;
	setp.gt.s16 	%p15, %rs42, 23;
	selp.u16 	%rs43, 1, 0, %p15;
	bfe.s32 	%r38, %r21, 24, 8;
	cvt.s8.s32 	%rs44, %r38;
	setp.gt.s16 	%p16, %rs44, 23;
	selp.u16 	%rs45, 1, 0, %p16;
	bfe.s32 	%r39, %r19, 24, 8;
	cvt.s8.s32 	%rs46, %r39;
	setp.gt.s16 	%p17, %rs46, 23;
	selp.u16 	%rs47, 1, 0, %p17;
	bfe.s32 	%r40, %r17, 24, 8;
	cvt.s8.s32 	%rs48, %r40;
	setp.gt.s16 	%p18, %rs48, 23;
	selp.u16 	%rs49, 1, 0, %p18;
	add.s16 	%rs50, %rs41, %rs49;
	add.s16 	%rs51, %rs50, %rs47;
	add.s16 	%rs52, %rs51, %rs45;
	add.s16 	%rs53, %rs52, %rs43;
	bfe.s32 	%r41, %r24, 0, 8;
	cvt.s8.s32 	%rs54, %r41;
	setp.gt.s16 	%p19, %rs54, 23;
	selp.u16 	%rs55, 1, 0, %p19;
	bfe.s32 	%r42, %r22, 0, 8;
	cvt.s8.s32 	%rs56, %r42;
	setp.gt.s16 	%p20, %rs56, 23;
	selp.u16 	%rs57, 1, 0, %p20;
	bfe.s32 	%r43, %r20, 0, 8;
	cvt.s8.s32 	%rs58, %r43;
	setp.gt.s16 	%p21, %rs58, 23;
	selp.u16 	%rs59, 1, 0, %p21;
	bfe.s32 	%r44, %r18, 0, 8;
	cvt.s8.s32 	%rs60, %r44;
	setp.gt.s16 	%p22, %rs60, 23;
	selp.u16 	%rs61, 1, 0, %p22;
	add.s16 	%rs62, %rs53, %rs61;
	add.s16 	%rs63, %rs62, %rs59;
	add.s16 	%rs64, %rs63, %rs57;
	add.s16 	%rs65, %rs64, %rs55;
	bfe.s32 	%r45, %r24, 8, 8;
	cvt.s8.s32 	%rs66, %r45;
	setp.gt.s16 	%p23, %rs66, 23;
	selp.u16 	%rs67, 1, 0, %p23;
	bfe.s32 	%r46, %r22, 8, 8;
	cvt.s8.s32 	%rs68, %r46;
	setp.gt.s16 	%p24, %rs68, 23;
	selp.u16 	%rs69, 1, 0, %p24;
	bfe.s32 	%r47, %r20, 8, 8;
	cvt.s8.s32 	%rs70, %r47;
	setp.gt.s16 	%p25, %rs70, 23;
	selp.u16 	%rs71, 1, 0, %p25;
	bfe.s32 	%r48, %r18, 8, 8;
	cvt.s8.s32 	%rs72, %r48;
	setp.gt.s16 	%p26, %rs72, 23;
	selp.u16 	%rs73, 1, 0, %p26;
	add.s16 	%rs74, %rs65, %rs73;
	add.s16 	%rs75, %rs74, %rs71;
	add.s16 	%rs76, %rs75, %rs69;
	add.s16 	%rs77, %rs76, %rs67;
	bfe.s32 	%r49, %r24, 16, 8;
	cvt.s8.s32 	%rs78, %r49;
	setp.gt.s16 	%p27, %rs78, 23;
	selp.u16 	%rs79, 1, 0, %p27;
	bfe.s32 	%r50, %r22, 16, 8;
	cvt.s8.s32 	%rs80, %r50;
	setp.gt.s16 	%p28, %rs80, 23;
	selp.u16 	%rs81, 1, 0, %p28;
	bfe.s32 	%r51, %r20, 16, 8;
	cvt.s8.s32 	%rs82, %r51;
	setp.gt.s16 	%p29, %rs82, 23;
	selp.u16 	%rs83, 1, 0, %p29;
	bfe.s32 	%r52, %r18, 16, 8;
	cvt.s8.s32 	%rs84, %r52;
	setp.gt.s16 	%p30, %rs84, 23;
	selp.u16 	%rs85, 1, 0, %p30;
	add.s16 	%rs86, %rs77, %rs85;
	add.s16 	%rs87, %rs86, %rs83;
	add.s16 	%rs88, %rs87, %rs81;
	add.s16 	%rs89, %rs88, %rs79;
	bfe.s32 	%r53, %r24, 24, 8;
	cvt.s8.s32 	%rs90, %r53;
	setp.gt.s16 	%p31, %rs90, 23;
	selp.u16 	%rs91, 1, 0, %p31;
	bfe.s32 	%r54, %r22, 24, 8;
	cvt.s8.s32 	%rs92, %r54;
	setp.gt.s16 	%p32, %rs92, 23;
	selp.u16 	%rs93, 1, 0, %p32;
	bfe.s32 	%r55, %r20, 24, 8;
	cvt.s8.s32 	%rs94, %r55;
	setp.gt.s16 	%p33, %rs94, 23;
	selp.u16 	%rs95, 1, 0, %p33;
	bfe.s32 	%r56, %r18, 24, 8;
	cvt.s8.s32 	%rs96, %r56;
	setp.gt.s16 	%p34, %rs96, 23;
	selp.u16 	%rs97, 1, 0, %p34;
	add.s16 	%rs98, %rs89, %rs97;
	add.s16 	%rs99, %rs98, %rs95;
	add.s16 	%rs100, %rs99, %rs93;
	add.s16 	%rs102, %rs100, %rs91;
	add.s32 	%r58, %r58, 1;
	setp.ne.s32 	%p35, %r58, 0;
	add.s32 	%r57, %r57, 1;
	@%p35 bra 	$L__BB5_3;
$L__BB5_4:
	cvt.s64.s32 	%rd11, %r1;
	cvta.to.global.u64 	%rd12, %rd3;
	add.s64 	%rd13, %rd12, %rd11;
	st.global.u8 	[%rd13], %rs102;
$L__BB5_5:
	ret;

}


// ===== COMPILED SASS (sm_100) =====

	.target	sm_100

	.elftype	@"ET_EXEC"


//--------------------- .note.nv.tkinfo           --------------------------
	.section	.note.nv.tkinfo,"",@"SHT_NOTE"
	.sectionflags	@"SHF_NOTE_NV_TKINFO"
	.tkinfo
        /*0018*/ 	.word	0x00000002
        /*0030*/ 	.string	""
        /*0030*/ 	.string	"ptxas"
        /*0030*/ 	.string	"Cuda compilation tools, release 13.0, V13.0.88"
        /*0030*/ 	.string	"Build cuda_13.0.r13.0/compiler.36424714_0"
        /*0030*/ 	.string	"-arch sm_100 -m 64 "



//--------------------- .note.nv.cuinfo           --------------------------
	.section	.note.nv.cuinfo,"",@"SHT_NOTE"
	.sectionflags	@"SHF_NOTE_NV_CUINFO"
        /*0018*/ 	.short	0x0002
        /*001a*/ 	.short	0x0064
        /*001c*/ 	.short	0x0082
	.zero		2


//--------------------- .nv.info                  --------------------------
	.section	.nv.info,"",@"SHT_CUDA_INFO"
	.align	4


	//----- nvinfo : EIATTR_REGCOUNT
	.align		4
        /*0000*/ 	.byte	0x04, 0x2f
        /*0002*/ 	.short	(.L_1 - .L_0)
	.align		4
.L_0:
        /*0004*/ 	.word	index@(_Z13kernel_1_bytePcS_ii)
        /*0008*/ 	.word	0x0000001b


	//----- nvinfo : EIATTR_FRAME_SIZE
	.align		4
.L_1:
        /*000c*/ 	.byte	0x04, 0x11
        /*000e*/ 	.short	(.L_3 - .L_2)
	.align		4
.L_2:
        /*0010*/ 	.word	index@(_Z13kernel_1_bytePcS_ii)
        /*0014*/ 	.word	0x00000000


	//----- nvinfo : EIATTR_REGCOUNT
	.align		4
.L_3:
        /*0018*/ 	.byte	0x04, 0x2f
        /*001a*/ 	.short	(.L_5 - .L_4)
	.align		4
.L_4:
        /*001c*/ 	.word	index@(_Z13kernel_2_bytePcS_ii)
        /*0020*/ 	.word	0x00000013


	//----- nvinfo : EIATTR_FRAME_SIZE
	.align		4
.L_5:
        /*0024*/ 	.byte	0x04, 0x11
        /*0026*/ 	.short	(.L_7 - .L_6)
	.align		4
.L_6:
        /*0028*/ 	.word	index@(_Z13kernel_2_bytePcS_ii)
        /*002c*/ 	.word	0x00000000


	//----- nvinfo : EIATTR_REGCOUNT
	.align		4
.L_7:
        /*0030*/ 	.byte	0x04, 0x2f
        /*0032*/ 	.short	(.L_9 - .L_8)
	.align		4
.L_8:
        /*0034*/ 	.word	index@(_Z13kernel_4_bytePcS_ii)
        /*0038*/ 	.word	0x00000013


	//----- nvinfo : EIATTR_FRAME_SIZE
	.align		4
.L_9:
        /*003c*/ 	.byte	0x04, 0x11
        /*003e*/ 	.short	(.L_11 - .L_10)
	.align		4
.L_10:
        /*0040*/ 	.word	index@(_Z13kernel_4_bytePcS_ii)
        /*0044*/ 	.word	0x00000000


	//----- nvinfo : EIATTR_REGCOUNT
	.align		4
.L_11:
        /*0048*/ 	.byte	0x04, 0x2f
        /*004a*/ 	.short	(.L_13 - .L_12)
	.align		4
.L_12:
        /*004c*/ 	.word	index@(_Z13kernel_8_bytePcS_ii)
        /*0050*/ 	.word	0x00000016


	//----- nvinfo : EIATTR_FRAME_SIZE
	.align		4
.L_13:
        /*0054*/ 	.byte	0x04, 0x11
        /*0056*/ 	.short	(.L_15 - .L_14)
	.align		4
.L_14:
        /*0058*/ 	.word	index@(_Z13kernel_8_bytePcS_ii)
        /*005c*/ 	.word	0x00000000


	//----- nvinfo : EIATTR_REGCOUNT
	.align		4
.L_15:
        /*0060*/ 	.byte	0x04, 0x2f
        /*0062*/ 	.short	(.L_17 - .L_16)
	.align		4
.L_16:
        /*0064*/ 	.word	index@(_Z14kernel_16_bytePcS_ii)
        /*0068*/ 	.word	0x00000013


	//----- nvinfo : EIATTR_FRAME_SIZE
	.align		4
.L_17:
        /*006c*/ 	.byte	0x04, 0x11
        /*006e*/ 	.short	(.L_19 - .L_18)
	.align		4
.L_18:
        /*0070*/ 	.word	index@(_Z14kernel_16_bytePcS_ii)
        /*0074*/ 	.word	0x00000000


	//----- nvinfo : EIATTR_REGCOUNT
	.align		4
.L_19:
        /*0078*/ 	.byte	0x04, 0x2f
        /*007a*/ 	.short	(.L_21 - .L_20)
	.align		4
.L_20:
        /*007c*/ 	.word	index@(_Z14kernel_32_bytePcS_ii)
        /*0080*/ 	.word	0x00000013


	//----- nvinfo : EIATTR_FRAME_SIZE
	.align		4
.L_21:
        /*0084*/ 	.byte	0x04, 0x11
        /*0086*/ 	.short	(.L_23 - .L_22)
	.align		4
.L_22:
        /*0088*/ 	.word	index@(_Z14kernel_32_bytePcS_ii)
        /*008c*/ 	.word	0x00000000


	//----- nvinfo : EIATTR_MIN_STACK_SIZE
	.align		4
.L_23:
        /*0090*/ 	.byte	0x04, 0x12
        /*0092*/ 	.short	(.L_25 - .L_24)
	.align		4
.L_24:
        /*0094*/ 	.word	index@(_Z14kernel_32_bytePcS_ii)
        /*0098*/ 	.word	0x00000000


	//----- nvinfo : EIATTR_MIN_STACK_SIZE
	.align		4
.L_25:
        /*009c*/ 	.byte	0x04, 0x12
        /*009e*/ 	.short	(.L_27 - .L_26)
	.align		4
.L_26:
        /*00a0*/ 	.word	index@(_Z14kernel_16_bytePcS_ii)
        /*00a4*/ 	.word	0x00000000


	//----- nvinfo : EIATTR_MIN_STACK_SIZE
	.align		4
.L_27:
        /*00a8*/ 	.byte	0x04, 0x12
        /*00aa*/ 	.short	(.L_29 - .L_28)
	.align		4
.L_28:
        /*00ac*/ 	.word	index@(_Z13kernel_8_bytePcS_ii)
        /*00b0*/ 	.word	0x00000000


	//----- nvinfo : EIATTR_MIN_STACK_SIZE
	.align		4
.L_29:
        /*00b4*/ 	.byte	0x04, 0x12
        /*00b6*/ 	.short	(.L_31 - .L_30)
	.align		4
.L_30:
        /*00b8*/ 	.word	index@(_Z13kernel_4_bytePcS_ii)
        /*00bc*/ 	.word	0x00000000


	//----- nvinfo : EIATTR_MIN_STACK_SIZE
	.align		4
.L_31:
        /*00c0*/ 	.byte	0x04, 0x12
        /*00c2*/ 	.short	(.L_33 - .L_32)
	.align		4
.L_32:
        /*00c4*/ 	.word	index@(_Z13kernel_2_bytePcS_ii)
        /*00c8*/ 	.word	0x00000000


	//----- nvinfo : EIATTR_MIN_STACK_SIZE
	.align		4
.L_33:
        /*00cc*/ 	.byte	0x04, 0x12
        /*00ce*/ 	.short	(.L_35 - .L_34)
	.align		4
.L_34:
        /*00d0*/ 	.word	index@(_Z13kernel_1_bytePcS_ii)
        /*00d4*/ 	.word	0x00000000
.L_35:


//--------------------- .nv.compat                --------------------------
	.section	.nv.compat,"",@"SHT_CUDA_COMPAT_INFO"
	.align	4
        /*0000*/ 	.byte	0x02, 0x09, 0x00, 0x00, 0x02, 0x02, 0x01, 0x00, 0x02, 0x05, 0x05, 0x00, 0x03, 0x07, 0x01, 0x01
        /*0010*/ 	.byte	0x02, 0x03, 0x00, 0x00, 0x02, 0x06, 0x01, 0x00, 0x04, 0x0b, 0x08, 0x00, 0x09, 0x00, 0x00, 0x00
        /*0020*/ 	.byte	0x00, 0x00, 0x00, 0x00


//--------------------- .nv.info._Z14kernel_32_bytePcS_ii --------------------------
	.section	.nv.info._Z14kernel_32_bytePcS_ii,"",@"SHT_CUDA_INFO"
	.sectionflags	@""
	.align	4


	//----- nvinfo : EIATTR_CUDA_API_VERSION
	.align		4
        /*0000*/ 	.byte	0x04, 0x37
        /*0002*/ 	.short	(.L_37 - .L_36)
.L_36:
        /*0004*/ 	.word	0x00000082


	//----- nvinfo : EIATTR_KPARAM_INFO
	.align		4
.L_37:
        /*0008*/ 	.byte	0x04, 0x17
        /*000a*/ 	.short	(.L_39 - .L_38)
.L_38:
        /*000c*/ 	.word	0x00000000
        /*0010*/ 	.short	0x0003
        /*0012*/ 	.short	0x0014
        /*0014*/ 	.byte	0x00, 0xf0, 0x11, 0x00


	//----- nvinfo : EIATTR_KPARAM_INFO
	.align		4
.L_39:
        /*0018*/ 	.byte	0x04, 0x17
        /*001a*/ 	.short	(.L_41 - .L_40)
.L_40:
        /*001c*/ 	.word	0x00000000
        /*0020*/ 	.short	0x0002
        /*0022*/ 	.short	0x0010
        /*0024*/ 	.byte	0x00, 0xf0, 0x11, 0x00


	//----- nvinfo : EIATTR_KPARAM_INFO
	.align		4
.L_41:
        /*0028*/ 	.byte	0x04, 0x17
        /*002a*/ 	.short	(.L_43 - .L_42)
.L_42:
        /*002c*/ 	.word	0x00000000
        /*0030*/ 	.short	0x0001
        /*0032*/ 	.short	0x0008
        /*0034*/ 	.byte	0x00, 0xf5, 0x21, 0x00


	//----- nvinfo : EIATTR_KPARAM_INFO
	.align		4
.L_43:
        /*0038*/ 	.byte	0x04, 0x17
        /*003a*/ 	.short	(.L_45 - .L_44)
.L_44:
        /*003c*/ 	.word	0x00000000
        /*0040*/ 	.short	0x0000
        /*0042*/ 	.short	0x0000
        /*0044*/ 	.byte	0x00, 0xf5, 0x21, 0x00


	//----- nvinfo : EIATTR_SPARSE_MMA_MASK
	.align		4
.L_45:
        /*0048*/ 	.byte	0x03, 0x50
        /*004a*/ 	.short	0x0000


	//----- nvinfo : EIATTR_MAXREG_COUNT
	.align		4
        /*004c*/ 	.byte	0x03, 0x1b
        /*004e*/ 	.short	0x00ff


	//----- nvinfo : EIATTR_MERCURY_ISA_VERSION
	.align		4
        /*0050*/ 	.byte	0x03, 0x5f
        /*0052*/ 	.short	0x0101


	//----- nvinfo : EIATTR_VRC_CTA_INIT_COUNT
	.align		4
        /*0054*/ 	.byte	0x02, 0x4a
	.zero		1
	.zero		1


	//----- nvinfo : EIATTR_EXIT_INSTR_OFFSETS
	.align		4
        /*0058*/ 	.byte	0x04, 0x1c
        /*005a*/ 	.short	(.L_47 - .L_46)


	//   ....[0]....
.L_46:
        /*005c*/ 	.word	0x00000070


	//   ....[1]....
        /*0060*/ 	.word	0x00000c30


	//----- nvinfo : EIATTR_CBANK_PARAM_SIZE
	.align		4
.L_47:
        /*0064*/ 	.byte	0x03, 0x19
        /*0066*/ 	.short	0x0018


	//----- nvinfo : EIATTR_PARAM_CBANK
	.align		4
        /*0068*/ 	.byte	0x04, 0x0a
        /*006a*/ 	.short	(.L_49 - .L_48)
	.align		4
.L_48:
        /*006c*/ 	.word	index@(.nv.constant0._Z14kernel_32_bytePcS_ii)
        /*0070*/ 	.short	0x0380
        /*0072*/ 	.short	0x0018


	//----- nvinfo : EIATTR_SW_WAR
	.align		4
.L_49:
        /*0074*/ 	.byte	0x04, 0x36
        /*0076*/ 	.short	(.L_51 - .L_50)
.L_50:
        /*0078*/ 	.word	0x00000008
.L_51:


//--------------------- .nv.info._Z14kernel_16_bytePcS_ii --------------------------
	.section	.nv.info._Z14kernel_16_bytePcS_ii,"",@"SHT_CUDA_INFO"
	.sectionflags	@""
	.align	4


	//----- nvinfo : EIATTR_CUDA_API_VERSION
	.align		4
        /*0000*/ 	.byte	0x04, 0x37
        /*0002*/ 	.short	(.L_53 - .L_52)
.L_52:
        /*0004*/ 	.word	0x00000082


	//----- nvinfo : EIATTR_KPARAM_INFO
	.align		4
.L_53:
        /*0008*/ 	.byte	0x04, 0x17
        /*000a*/ 	.short	(.L_55 - .L_54)
.L_54:
        /*000c*/ 	.word	0x00000000
        /*0010*/ 	.short	0x0003
        /*0012*/ 	.short	0x0014
        /*0014*/ 	.byte	0x00, 0xf0, 0x11, 0x00


	//----- nvinfo : EIATTR_KPARAM_INFO
	.align		4
.L_55:
        /*0018*/ 	.byte	0x04, 0x17
        /*001a*/ 	.short	(.L_57 - .L_56)
.L_56:
        /*001c*/ 	.word	0x00000000
        /*0020*/ 	.short	0x0002
        /*0022*/ 	.short	0x0010
        /*0024*/ 	.byte	0x00, 0xf0, 0x11, 0x00


	//----- nvinfo : EIATTR_KPARAM_INFO
	.align		4
.L_57:
        /*0028*/ 	.byte	0x04, 0x17
        /*002a*/ 	.short	(.L_59 - .L_58)
.L_58:
        /*002c*/ 	.word	0x00000000
        /*0030*/ 	.short	0x0001
        /*0032*/ 	.short	0x0008
        /*0034*/ 	.byte	0x00, 0xf5, 0x21, 0x00


	//----- nvinfo : EIATTR_KPARAM_INFO
	.align		4
.L_59:
        /*0038*/ 	.byte	0x04, 0x17
        /*003a*/ 	.short	(.L_61 - .L_60)
.L_60:
        /*003c*/ 	.word	0x00000000
        /*0040*/ 	.short	0x0000
        /*0042*/ 	.short	0x0000
        /*0044*/ 	.byte	0x00, 0xf5, 0x21, 0x00


	//----- nvinfo : EIATTR_SPARSE_MMA_MASK
	.align		4
.L_61:
        /*0048*/ 	.byte	0x03, 0x50
        /*004a*/ 	.short	0x0000


	//----- nvinfo : EIATTR_MAXREG_COUNT
	.align		4
        /*004c*/ 	.byte	0x03, 0x1b
        /*004e*/ 	.short	0x00ff


	//----- nvinfo : EIATTR_MERCURY_ISA_VERSION
	.align		4
        /*0050*/ 	.byte	0x03, 0x5f
        /*0052*/ 	.short	0x0101


	//----- nvinfo : EIATTR_VRC_CTA_INIT_COUNT
	.align		4
        /*0054*/ 	.byte	0x02, 0x4a
	.zero		1
	.zero		1


	//----- nvinfo : EIATTR_EXIT_INSTR_OFFSETS
	.align		4
        /*0058*/ 	.byte	0x04, 0x1c
        /*005a*/ 	.short	(.L_63 - .L_62)


	//   ....[0]....
.L_62:
        /*005c*/ 	.word	0x00000070


	//   ....[1]....
        /*0060*/ 	.word	0x00001150


	//----- nvinfo : EIATTR_CBANK_PARAM_SIZE
	.align		4
.L_63:
        /*0064*/ 	.byte	0x03, 0x19
        /*0066*/ 	.short	0x0018


	//----- nvinfo : EIATTR_PARAM_CBANK
	.align		4
        /*0068*/ 	.byte	0x04, 0x0a
        /*006a*/ 	.short	(.L_65 - .L_64)
	.align		4
.L_64:
        /*006c*/ 	.word	index@(.nv.constant0._Z14kernel_16_bytePcS_ii)
        /*0070*/ 	.short	0x0380
        /*0072*/ 	.short	0x0018


	//----- nvinfo : EIATTR_SW_WAR
	.align		4
.L_65:
        /*0074*/ 	.byte	0x04, 0x36
        /*0076*/ 	.short	(.L_67 - .L_66)
.L_66:
        /*0078*/ 	.word	0x00000008
.L_67:


//--------------------- .nv.info._Z13kernel_8_bytePcS_ii --------------------------
	.section	.nv.info._Z13kernel_8_bytePcS_ii,"",@"SHT_CUDA_INFO"
	.sectionflags	@""
	.align	4


	//----- nvinfo : EIATTR_CUDA_API_VERSION
	.align		4
        /*0000*/ 	.byte	0x04, 0x37
        /*0002*/ 	.short	(.L_69 - .L_68)
.L_68:
        /*0004*/ 	.word	0x00000082


	//----- nvinfo : EIATTR_KPARAM_INFO
	.align		4
.L_69:
        /*0008*/ 	.byte	0x04, 0x17
        /*000a*/ 	.short	(.L_71 - .L_70)
.L_70:
        /*000c*/ 	.word	0x00000000
        /*0010*/ 	.short	0x0003
        /*0012*/ 	.short	0x0014
        /*0014*/ 	.byte	0x00, 0xf0, 0x11, 0x00


	//----- nvinfo : EIATTR_KPARAM_INFO
	.align		4
.L_71:
        /*0018*/ 	.byte	0x04, 0x17
        /*001a*/ 	.short	(.L_73 - .L_72)
.L_72:
        /*001c*/ 	.word	0x00000000
        /*0020*/ 	.short	0x0002
        /*0022*/ 	.short	0x0010
        /*0024*/ 	.byte	0x00, 0xf0, 0x11, 0x00


	//----- nvinfo : EIATTR_KPARAM_INFO
	.align		4
.L_73:
        /*0028*/ 	.byte	0x04, 0x17
        /*002a*/ 	.short	(.L_75 - .L_74)
.L_74:
        /*002c*/ 	.word	0x00000000
        /*0030*/ 	.short	0x0001
        /*0032*/ 	.short	0x0008
        /*0034*/ 	.byte	0x00, 0xf5, 0x21, 0x00


	//----- nvinfo : EIATTR_KPARAM_INFO
	.align		4
.L_75:
        /*0038*/ 	.byte	0x04, 0x17
        /*003a*/ 	.short	(.L_77 - .L_76)
.L_76:
        /*003c*/ 	.word	0x00000000
        /*0040*/ 	.short	0x0000
        /*0042*/ 	.short	0x0000
        /*0044*/ 	.byte	0x00, 0xf5, 0x21, 0x00


	//----- nvinfo : EIATTR_SPARSE_MMA_MASK
	.align		4
.L_77:
        /*0048*/ 	.byte	0x03, 0x50
        /*004a*/ 	.short	0x0000


	//----- nvinfo : EIATTR_MAXREG_COUNT
	.align		4
        /*004c*/ 	.byte	0x03, 0x1b
        /*004e*/ 	.short	0x00ff


	//----- nvinfo : EIATTR_MERCURY_ISA_VERSION
	.align		4
        /*0050*/ 	.byte	0x03, 0x5f
        /*0052*/ 	.short	0x0101


	//----- nvinfo : EIATTR_VRC_CTA_INIT_COUNT
	.align		4
        /*0054*/ 	.byte	0x02, 0x4a
	.zero		1
	.zero		1


	//----- nvinfo : EIATTR_EXIT_INSTR_OFFSETS
	.align		4
        /*0058*/ 	.byte	0x04, 0x1c
        /*005a*/ 	.short	(.L_79 - .L_78)


	//   ....[0]....
.L_78:
        /*005c*/ 	.word	0x00000070


	//   ....[1]....
        /*0060*/ 	.word	0x00002330


	//----- nvinfo : EIATTR_CBANK_PARAM_SIZE
	.align		4
.L_79:
        /*0064*/ 	.byte	0x03, 0x19
        /*0066*/ 	.short	0x0018


	//----- nvinfo : EIATTR_PARAM_CBANK
	.align		4
        /*0068*/ 	.byte	0x04, 0x0a
        /*006a*/ 	.short	(.L_81 - .L_80)
	.align		4
.L_80:
        /*006c*/ 	.word	index@(.nv.constant0._Z13kernel_8_bytePcS_ii)
        /*0070*/ 	.short	0x0380
        /*0072*/ 	.short	0x0018


	//----- nvinfo : EIATTR_SW_WAR
	.align		4
.L_81:
        /*0074*/ 	.byte	0x04, 0x36
        /*0076*/ 	.short	(.L_83 - .L_82)
.L_82:
        /*0078*/ 	.word	0x00000008
.L_83:


//--------------------- .nv.info._Z13kernel_4_bytePcS_ii --------------------------
	.section	.nv.info._Z13kernel_4_bytePcS_ii,"",@"SHT_CUDA_INFO"
	.sectionflags	@""
	.align	4


	//----- nvinfo : EIATTR_CUDA_API_VERSION
	.align		4
        /*0000*/ 	.byte	0x04, 0x37
        /*0002*/ 	.short	(.L_85 - .L_84)
.L_84:
        /*0004*/ 	.word	0x00000082


	//----- nvinfo : EIATTR_KPARAM_INFO
	.align		4
.L_85:
        /*0008*/ 	.byte	0x04, 0x17
        /*000a*/ 	.short	(.L_87 - .L_86)
.L_86:
        /*000c*/ 	.word	0x00000000
        /*0010*/ 	.short	0x0003
        /*0012*/ 	.short	0x0014
        /*0014*/ 	.byte	0x00, 0xf0, 0x11, 0x00


	//----- nvinfo : EIATTR_KPARAM_INFO
	.align		4
.L_87:
        /*0018*/ 	.byte	0x04, 0x17
        /*001a*/ 	.short	(.L_89 - .L_88)
.L_88:
        /*001c*/ 	.word	0x00000000
        /*0020*/ 	.short	0x0002
        /*0022*/ 	.short	0x0010
        /*0024*/ 	.byte	0x00, 0xf0, 0x11, 0x00


	//----- nvinfo : EIATTR_KPARAM_INFO
	.align		4
.L_89:
        /*0028*/ 	.byte	0x04, 0x17
        /*002a*/ 	.short	(.L_91 - .L_90)
.L_90:
        /*002c*/ 	.word	0x00000000
        /*0030*/ 	.short	0x0001
        /*0032*/ 	.short	0x0008
        /*0034*/ 	.byte	0x00, 0xf5, 0x21, 0x00


	//----- nvinfo : EIATTR_KPARAM_INFO
	.align		4
.L_91:
        /*0038*/ 	.byte	0x04, 0x17
        /*003a*/ 	.short	(.L_93 - .L_92)
.L_92:
        /*003c*/ 	.word	0x00000000
        /*0040*/ 	.short	0x0000
        /*0042*/ 	.short	0x0000
        /*0044*/ 	.byte	0x00, 0xf5, 0x21, 0x00


	//----- nvinfo : EIATTR_SPARSE_MMA_MASK
	.align		4
.L_93:
        /*0048*/ 	.byte	0x03, 0x50
        /*004a*/ 	.short	0x0000


	//----- nvinfo : EIATTR_MAXREG_COUNT
	.align		4
        /*004c*/ 	.byte	0x03, 0x1b
        /*004e*/ 	.short	0x00ff


	//----- nvinfo : EIATTR_MERCURY_ISA_VERSION
	.align		4
        /*0050*/ 	.byte	0x03, 0x5f
        /*0052*/ 	.short	0x0101


	//----- nvinfo : EIATTR_VRC_CTA_INIT_COUNT
	.align		4
        /*0054*/ 	.byte	0x02, 0x4a
	.zero		1
	.zero		1


	//----- nvinfo : EIATTR_EXIT_INSTR_OFFSETS
	.align		4
        /*0058*/ 	.byte	0x04, 0x1c
        /*005a*/ 	.short	(.L_95 - .L_94)


	//   ....[0]....
.L_94:
        /*005c*/ 	.word	0x00000070


	//   ....[1]....
        /*0060*/ 	.word	0x00001770


	//----- nvinfo : EIATTR_CBANK_PARAM_SIZE
	.align		4
.L_95:
        /*0064*/ 	.byte	0x03, 0x19
        /*0066*/ 	.short	0x0018


	//----- nvinfo : EIATTR_PARAM_CBANK
	.align		4
        /*0068*/ 	.byte	0x04, 0x0a
        /*006a*/ 	.short	(.L_97 - .L_96)
	.align		4
.L_96:
        /*006c*/ 	.word	index@(.nv.constant0._Z13kernel_4_bytePcS_ii)
        /*0070*/ 	.short	0x0380
        /*0072*/ 	.short	0x0018


	//----- nvinfo : EIATTR_SW_WAR
	.align		4
.L_97:
        /*0074*/ 	.byte	0x04, 0x36
        /*0076*/ 	.short	(.L_99 - .L_98)
.L_98:
        /*0078*/ 	.word	0x00000008
.L_99:


//--------------------- .nv.info._Z13kernel_2_bytePcS_ii --------------------------
	.section	.nv.info._Z13kernel_2_bytePcS_ii,"",@"SHT_CUDA_INFO"
	.sectionflags	@""
	.align	4


	//----- nvinfo : EIATTR_CUDA_API_VERSION
	.align		4
        /*0000*/ 	.byte	0x04, 0x37
        /*0002*/ 	.short	(.L_101 - .L_100)
.L_100:
        /*0004*/ 	.word	0x00000082


	//----- nvinfo : EIATTR_KPARAM_INFO
	.align		4
.L_101:
        /*0008*/ 	.byte	0x04, 0x17
        /*000a*/ 	.short	(.L_103 - .L_102)
.L_102:
        /*000c*/ 	.word	0x00000000
        /*0010*/ 	.short	0x0003
        /*0012*/ 	.short	0x0014
        /*0014*/ 	.byte	0x00, 0xf0, 0x11, 0x00


	//----- nvinfo : EIATTR_KPARAM_INFO
	.align		4
.L_103:
        /*0018*/ 	.byte	0x04, 0x17
        /*001a*/ 	.short	(.L_105 - .L_104)
.L_104:
        /*001c*/ 	.word	0x00000000
        /*0020*/ 	.short	0x0002
        /*0022*/ 	.short	0x0010
        /*0024*/ 	.byte	0x00, 0xf0, 0x11, 0x00


	//----- nvinfo : EIATTR_KPARAM_INFO
	.align		4
.L_105:
        /*0028*/ 	.byte	0x04, 0x17
        /*002a*/ 	.short	(.L_107 - .L_106)
.L_106:
        /*002c*/ 	.word	0x00000000
        /*0030*/ 	.short	0x0001
        /*0032*/ 	.short	0x0008
        /*0034*/ 	.byte	0x00, 0xf5, 0x21, 0x00


	//----- nvinfo : EIATTR_KPARAM_INFO
	.align		4
.L_107:
        /*0038*/ 	.byte	0x04, 0x17
        /*003a*/ 	.short	(.L_109 - .L_108)
.L_108:
        /*003c*/ 	.word	0x00000000
        /*0040*/ 	.short	0x0000
        /*0042*/ 	.short	0x0000
        /*0044*/ 	.byte	0x00, 0xf5, 0x21, 0x00


	//----- nvinfo : EIATTR_SPARSE_MMA_MASK
	.align		4
.L_109:
        /*0048*/ 	.byte	0x03, 0x50
        /*004a*/ 	.short	0x0000


	//----- nvinfo : EIATTR_MAXREG_COUNT
	.align		4
        /*004c*/ 	.byte	0x03, 0x1b
        /*004e*/ 	.short	0x00ff


	//----- nvinfo : EIATTR_MERCURY_ISA_VERSION
	.align		4
        /*0050*/ 	.byte	0x03, 0x5f
        /*0052*/ 	.short	0x0101


	//----- nvinfo : EIATTR_VRC_CTA_INIT_COUNT
	.align		4
        /*0054*/ 	.byte	0x02, 0x4a
	.zero		1
	.zero		1


	//----- nvinfo : EIATTR_EXIT_INSTR_OFFSETS
	.align		4
        /*0058*/ 	.byte	0x04, 0x1c
        /*005a*/ 	.short	(.L_111 - .L_110)


	//   ....[0]....
.L_110:
        /*005c*/ 	.word	0x00000070


	//   ....[1]....
        /*0060*/ 	.word	0x00000ef0


	//----- nvinfo : EIATTR_CBANK_PARAM_SIZE
	.align		4
.L_111:
        /*0064*/ 	.byte	0x03, 0x19
        /*0066*/ 	.short	0x0018


	//----- nvinfo : EIATTR_PARAM_CBANK
	.align		4
        /*0068*/ 	.byte	0x04, 0x0a
        /*006a*/ 	.short	(.L_113 - .L_112)
	.align		4
.L_112:
        /*006c*/ 	.word	index@(.nv.constant0._Z13kernel_2_bytePcS_ii)
        /*0070*/ 	.short	0x0380
        /*0072*/ 	.short	0x0018


	//----- nvinfo : EIATTR_SW_WAR
	.align		4
.L_113:
        /*0074*/ 	.byte	0x04, 0x36
        /*0076*/ 	.short	(.L_115 - .L_114)
.L_114:
        /*0078*/ 	.word	0x00000008
.L_115:


//--------------------- .nv.info._Z13kernel_1_bytePcS_ii --------------------------
	.section	.nv.info._Z13kernel_1_bytePcS_ii,"",@"SHT_CUDA_INFO"
	.sectionflags	@""
	.align	4


	//----- nvinfo : EIATTR_CUDA_API_VERSION
	.align		4
        /*0000*/ 	.byte	0x04, 0x37
        /*0002*/ 	.short	(.L_117 - .L_116)
.L_116:
        /*0004*/ 	.word	0x00000082


	//----- nvinfo : EIATTR_KPARAM_INFO
	.align		4
.L_117:
        /*0008*/ 	.byte	0x04, 0x17
        /*000a*/ 	.short	(.L_119 - .L_118)
.L_118:
        /*000c*/ 	.word	0x00000000
        /*0010*/ 	.short	0x0003
        /*0012*/ 	.short	0x0014
        /*0014*/ 	.byte	0x00, 0xf0, 0x11, 0x00


	//----- nvinfo : EIATTR_KPARAM_INFO
	.align		4
.L_119:
        /*0018*/ 	.byte	0x04, 0x17
        /*001a*/ 	.short	(.L_121 - .L_120)
.L_120:
        /*001c*/ 	.word	0x00000000
        /*0020*/ 	.short	0x0002
        /*0022*/ 	.short	0x0010
        /*0024*/ 	.byte	0x00, 0xf0, 0x11, 0x00


	//----- nvinfo : EIATTR_KPARAM_INFO
	.align		4
.L_121:
        /*0028*/ 	.byte	0x04, 0x17
        /*002a*/ 	.short	(.L_123 - .L_122)
.L_122:
        /*002c*/ 	.word	0x00000000
        /*0030*/ 	.short	0x0001
        /*0032*/ 	.short	0x0008
        /*0034*/ 	.byte	0x00, 0xf5, 0x21, 0x00


	//----- nvinfo : EIATTR_KPARAM_INFO
	.align		4
.L_123:
        /*0038*/ 	.byte	0x04, 0x17
        /*003a*/ 	.short	(.L_125 - .L_124)
.L_124:
        /*003c*/ 	.word	0x00000000
        /*0040*/ 	.short	0x0000
        /*0042*/ 	.short	0x0000
        /*0044*/ 	.byte	0x00, 0xf5, 0x21, 0x00


	//----- nvinfo : EIATTR_SPARSE_MMA_MASK
	.align		4
.L_125:
        /*0048*/ 	.byte	0x03, 0x50
        /*004a*/ 	.short	0x0000


	//----- nvinfo : EIATTR_MAXREG_COUNT
	.align		4
        /*004c*/ 	.byte	0x03, 0x1b
        /*004e*/ 	.short	0x00ff


	//----- nvinfo : EIATTR_MERCURY_ISA_VERSION
	.align		4
        /*0050*/ 	.byte	0x03, 0x5f
        /*0052*/ 	.short	0x0101


	//----- nvinfo : EIATTR_VRC_CTA_INIT_COUNT
	.align		4
        /*0054*/ 	.byte	0x02, 0x4a
	.zero		1
	.zero		1


	//----- nvinfo : EIATTR_EXIT_INSTR_OFFSETS
	.align		4
        /*0058*/ 	.byte	0x04, 0x1c
        /*005a*/ 	.short	(.L_127 - .L_126)


	//   ....[0]....
.L_126:
        /*005c*/ 	.word	0x00000070


	//   ....[1]....
        /*0060*/ 	.word	0x00000b70


	//----- nvinfo : EIATTR_CBANK_PARAM_SIZE
	.align		4
.L_127:
        /*0064*/ 	.byte	0x03, 0x19
        /*0066*/ 	.short	0x0018


	//----- nvinfo : EIATTR_PARAM_CBANK
	.align		4
        /*0068*/ 	.byte	0x04, 0x0a
        /*006a*/ 	.short	(.L_129 - .L_128)
	.align		4
.L_128:
        /*006c*/ 	.word	index@(.nv.constant0._Z13kernel_1_bytePcS_ii)
        /*0070*/ 	.short	0x0380
        /*0072*/ 	.short	0x0018


	//----- nvinfo : EIATTR_SW_WAR
	.align		4
.L_129:
        /*0074*/ 	.byte	0x04, 0x36
        /*0076*/ 	.short	(.L_131 - .L_130)
.L_130:
        /*0078*/ 	.word	0x00000008
.L_131:


//--------------------- .nv.callgraph             --------------------------
	.section	.nv.callgraph,"",@"SHT_CUDA_CALLGRAPH"
	.align	4
	.sectionentsize	8
	.align		4
        /*0000*/ 	.word	0x00000000
	.align		4
        /*0004*/ 	.word	0xffffffff
	.align		4
        /*0008*/ 	.word	0x00000000
	.align		4
        /*000c*/ 	.word	0xfffffffe
	.align		4
        /*0010*/ 	.word	0x00000000
	.align		4
        /*0014*/ 	.word	0xfffffffd
	.align		4
        /*0018*/ 	.word	0x00000000
	.align		4
        /*001c*/ 	.word	0xfffffffc


//--------------------- .text._Z14kernel_32_bytePcS_ii --------------------------
	.section	.text._Z14kernel_32_bytePcS_ii,"ax",@progbits
	.align	128
        .global         _Z14kernel_32_bytePcS_ii
        .type           _Z14kernel_32_bytePcS_ii,@function
        .size           _Z14kernel_32_bytePcS_ii,(.L_x_31 - _Z14kernel_32_bytePcS_ii)
        .other          _Z14kernel_32_bytePcS_ii,@"STO_CUDA_ENTRY STV_DEFAULT"
_Z14kernel_32_bytePcS_ii:
.text._Z14kernel_32_bytePcS_ii:
[----:B------:R-:W-:Y:S01]  /*0000*/  LDC R1, c[0x0][0x37c] ;  /* 0x0000df00ff017b82 */ /* 0x000fe20000000800 */
[----:B------:R-:W0:Y:S07]  /*0010*/  S2R R3, SR_TID.X ;  /* 0x0000000000037919 */ /* 0x000e2e0000002100 */
[----:B------:R-:W0:Y:S01]  /*0020*/  S2UR UR4, SR_CTAID.X ;  /* 0x00000000000479c3 */ /* 0x000e220000002500 */
[----:B------:R-:W1:Y:S07]  /*0030*/  LDCU UR5, c[0x0][0x390] ;  /* 0x00007200ff0577ac */ /* 0x000e6e0008000800 */
[----:B------:R-:W0:Y:S02]  /*0040*/  LDC R0, c[0x0][0x360] ;  /* 0x0000d800ff007b82 */ /* 0x000e240000000800 */
[----:B0-----:R-:W-:-:S05]  /*0050*/  IMAD R0, R0, UR4, R3 ;  /* 0x0000000400007c24 */ /* 0x001fca000f8e0203 */
[----:B-1----:R-:W-:-:S13]  /*0060*/  ISETP.GE.AND P0, PT, R0, UR5, PT ;  /* 0x0000000500007c0c */ /* 0x002fda000bf06270 */
[----:B------:R-:W-:Y:S05]  /*0070*/  @P0 EXIT ;  /* 0x000000000000094d */ /* 0x000fea0003800000 */
[----:B------:R-:W0:Y:S01]  /*0080*/  LDCU UR5, c[0x0][0x394] ;  /* 0x00007280ff0577ac */ /* 0x000e220008000800 */
[----:B------:R-:W-:Y:S01]  /*0090*/  PRMT R15, RZ, 0x7610, R15 ;  /* 0x00007610ff0f7816 */ /* 0x000fe2000000000f */
[----:B------:R-:W1:Y:S01]  /*00a0*/  LDCU.64 UR8, c[0x0][0x358] ;  /* 0x00006b00ff0877ac */ /* 0x000e620008000a00 */
[----:B0-----:R-:W-:-:S09]  /*00b0*/  UISETP.GE.AND UP0, UPT, UR5, 0x20, UPT ;  /* 0x000000200500788c */ /* 0x001fd2000bf06270 */
[----:B-1----:R-:W-:Y:S05]  /*00c0*/  BRA.U !UP0, `(.L_x_0) ;  /* 0x0000000908c87547 */ /* 0x002fea000b800000 */
[----:B------:R-:W0:Y:S01]  /*00d0*/  LDCU.64 UR6, c[0x0][0x380] ;  /* 0x00007000ff0677ac */ /* 0x000e220008000a00 */
[----:B------:R-:W-:Y:S01]  /*00e0*/  PRMT R15, RZ, 0x7610, R15 ;  /* 0x00007610ff0f7816 */ /* 0x000fe2000000000f */
[----:B------:R-:W-:-:S04]  /*00f0*/  USHF.R.S32.HI UR4, URZ, 0x1f, UR5 ;  /* 0x0000001fff047899 */ /* 0x000fc80008011405 */
[----:B------:R-:W-:-:S04]  /*0100*/  ULEA.HI UR4, UR4, UR5, URZ, 0x5 ;  /* 0x0000000504047291 */ /* 0x000fc8000f8f28ff */
[----:B------:R-:W-:Y:S02]  /*0110*/  USHF.R.S32.HI UR4, URZ, 0x5, UR4 ;  /* 0x00000005ff047899 */ /* 0x000fe40008011404 */
[----:B0-----:R-:W-:-:S04]  /*0120*/  UIADD3 UR5, UP0, UPT, UR6, 0x10, URZ ;  /* 0x0000001006057890 */ /* 0x001fc8000ff1e0ff */
[----:B------:R-:W-:Y:S01]  /*0130*/  IMAD R2, R0, UR4, RZ ;  /* 0x0000000400027c24 */ /* 0x000fe2000f8e02ff */
[----:B------:R-:W-:Y:S02]  /*0140*/  UIADD3.X UR6, UPT, UPT, URZ, UR7, URZ, UP0, !UPT ;  /* 0x00000007ff067290 */ /* 0x000fe400087fe4ff */
[----:B------:R-:W-:-:S12]  /*0150*/  UIADD3 UR7, UPT, UPT, -UR4, URZ, URZ ;  /* 0x000000ff04077290 */ /* 0x000fd8000fffe1ff */
.L_x_1:
[----:B------:R-:W-:Y:S02]  /*0160*/  IMAD.U32 R12, RZ, RZ, UR5 ;  /* 0x00000005ff0c7e24 */ /* 0x000fe4000f8e00ff */
[----:B------:R-:W-:Y:S02]  /*0170*/  IMAD.U32 R13, RZ, RZ, UR6 ;  /* 0x00000006ff0d7e24 */ /* 0x000fe4000f8e00ff */
[----:B------:R-:W-:-:S05]  /*0180*/  IMAD.WIDE R12, R2, 0x20, R12 ;  /* 0x00000020020c7825 */ /* 0x000fca00078e020c */
[----:B------:R-:W2:Y:S04]  /*0190*/  LDG.E.128 R4, desc[UR8][R12.64] ;  /* 0x000000080c047981 */ /* 0x000ea8000c1e1d00 */
[----:B------:R-:W3:Y:S01]  /*01a0*/  LDG.E.128 R8, desc[UR8][R12.64+-0x10] ;  /* 0xfffff0080c087981 */ /* 0x000ee2000c1e1d00 */
[----:B------:R-:W-:Y:S01]  /*01b0*/  UIADD3 UR7, UPT, UPT, UR7, 0x1, URZ ;  /* 0x0000000107077890 */ /* 0x000fe2000fffe0ff */
[----:B------:R-:W-:-:S03]  /*01c0*/  VIADD R2, R2, 0x1 ;  /* 0x0000000102027836 */ /* 0x000fc60000000000 */
[----:B------:R-:W-:Y:S01]  /*01d0*/  UISETP.NE.AND UP0, UPT, UR7, URZ, UPT ;  /* 0x000000ff0700728c */ /* 0x000fe2000bf05270 */
[----:B--2---:R-:W-:Y:S02]  /*01e0*/  IMAD.MOV.U32 R3, RZ, RZ, R6 ;  /* 0x000000ffff037224 */ /* 0x004fe400078e0006 */
[----:B------:R-:W-:Y:S02]  /*01f0*/  IMAD.MOV.U32 R14, RZ, RZ, R4 ;  /* 0x000000ffff0e7224 */ /* 0x000fe400078e0004 */
[----:B---3--:R-:W-:Y:S01]  /*0200*/  IMAD.MOV.U32 R16, RZ, RZ, R10 ;  /* 0x000000ffff107224 */ /* 0x008fe200078e000a */
[----:B------:R-:W-:-:S04]  /*0210*/  SGXT R3, R3, 0x8 ;  /* 0x000000080303781a */ /* 0x000fc80000000200 */
[----:B------:R-:W-:Y:S02]  /*0220*/  ISETP.GT.AND P1, PT, R3, 0x17, PT ;  /* 0x000000170300780c */ /* 0x000fe40003f24270 */
[----:B------:R-:W-:Y:S01]  /*0230*/  SGXT R3, R14, 0x8 ;  /* 0x000000080e03781a */ /* 0x000fe20000000200 */
[----:B------:R-:W-:-:S03]  /*0240*/  VIADD R14, R15, 0x1 ;  /* 0x000000010f0e7836 */ /* 0x000fc60000000000 */
[----:B------:R-:W-:Y:S02]  /*0250*/  ISETP.GT.AND P0, PT, R3, 0x17, PT ;  /* 0x000000170300780c */ /* 0x000fe40003f04270 */
[----:B------:R-:W-:-:S05]  /*0260*/  SGXT R3, R16, 0x8 ;  /* 0x000000081003781a */ /* 0x000fca0000000200 */
[----:B------:R-:W-:Y:S01]  /*0270*/  @!P1 IMAD.MOV R14, RZ, RZ, R15 ;  /* 0x000000ffff0e9224 */ /* 0x000fe200078e020f */
[----:B------:R-:W-:Y:S01]  /*0280*/  ISETP.GT.AND P1, PT, R3, 0x17, PT ;  /* 0x000000170300780c */ /* 0x000fe20003f24270 */
[----:B------:R-:W-:Y:S02]  /*0290*/  IMAD.MOV.U32 R3, RZ, RZ, R8 ;  /* 0x000000ffff037224 */ /* 0x000fe400078e0008 */
[----:B------:R-:W-:Y:S02]  /*02a0*/  VIADD R13, R14, 0x1 ;  /* 0x000000010e0d7836 */ /* 0x000fe40000000000 */
[----:B------:R-:W-:Y:S01]  /*02b0*/  @!P0 IMAD.MOV R13, RZ, RZ, R14 ;  /* 0x000000ffff0d8224 */ /* 0x000fe200078e020e */
[----:B------:R-:W-:Y:S02]  /*02c0*/  SGXT R12, R3, 0x8 ;  /* 0x00000008030c781a */ /* 0x000fe40000000200 */
[----:B------:R-:W-:Y:S02]  /*02d0*/  SHF.R.S32.HI R3, RZ, 0x8, R6 ;  /* 0x00000008ff037819 */ /* 0x000fe40000011406 */
[----:B------:R-:W-:Y:S01]  /*02e0*/  ISETP.GT.AND P0, PT, R12, 0x17, PT ;  /* 0x000000170c00780c */ /* 0x000fe20003f04270 */
[----:B------:R-:W-:Y:S01]  /*02f0*/  VIADD R12, R13, 0x1 ;  /* 0x000000010d0c7836 */ /* 0x000fe20000000000 */
[----:B------:R-:W-:Y:S01]  /*0300*/  SGXT R3, R3, 0x8 ;  /* 0x000000080303781a */ /* 0x000fe20000000200 */
[----:B------:R-:W-:-:S03]  /*0310*/  @!P1 IMAD.MOV R12, RZ, RZ, R13 ;  /* 0x000000ffff0c9224 */ /* 0x000fc600078e020d */
[----:B------:R-:W-:Y:S01]  /*0320*/  ISETP.GT.AND P1, PT, R3, 0x17, PT ;  /* 0x000000170300780c */ /* 0x000fe20003f24270 */
[----:B------:R-:W-:Y:S01]  /*0330*/  VIADD R13, R12, 0x1 ;  /* 0x000000010c0d7836 */ /* 0x000fe20000000000 */
[----:B------:R-:W-:-:S04]  /*0340*/  SHF.R.S32.HI R3, RZ, 0x8, R4 ;  /* 0x00000008ff037819 */ /* 0x000fc80000011404 */
[----:B------:R-:W-:Y:S01]  /*0350*/  SGXT R3, R3, 0x8 ;  /* 0x000000080303781a */ /* 0x000fe20000000200 */
[----:B------:R-:W-:Y:S01]  /*0360*/  @!P0 IMAD.MOV R13, RZ, RZ, R12 ;  /* 0x000000ffff0d8224 */ /* 0x000fe200078e020c */
[----:B------:R-:W-:Y:S02]  /*0370*/  SHF.R.S32.HI R12, RZ, 0x8, R10 ;  /* 0x00000008ff0c7819 */ /* 0x000fe4000001140a */
[----:B------:R-:W-:Y:S01]  /*0380*/  ISETP.GT.AND P0, PT, R3, 0x17, PT ;  /* 0x000000170300780c */ /* 0x000fe20003f04270 */
[----:B------:R-:W-:Y:S01]  /*0390*/  VIADD R14, R13, 0x1 ;  /* 0x000000010d0e7836 */ /* 0x000fe20000000000 */
[----:B------:R-:W-:Y:S01]  /*03a0*/  SGXT R3, R12, 0x8 ;  /* 0x000000080c03781a */ /* 0x000fe20000000200 */
[----:B------:R-:W-:Y:S01]  /*03b0*/  @!P1 IMAD.MOV R14, RZ, RZ, R13 ;  /* 0x000000ffff0e9224 */ /* 0x000fe200078e020d */
[----:B------:R-:W-:Y:S02]  /*03c0*/  SHF.R.S32.HI R12, RZ, 0x10, R6 ;  /* 0x00000010ff0c7819 */ /* 0x000fe40000011406 */
[----:B------:R-:W-:Y:S01]  /*03d0*/  ISETP.GT.AND P1, PT, R3, 0x17, PT ;  /* 0x000000170300780c */ /* 0x000fe20003f24270 */
[----:B------:R-:W-:Y:S01]  /*03e0*/  VIADD R13, R14, 0x1 ;  /* 0x000000010e0d7836 */ /* 0x000fe20000000000 */
[----:B------:R-:W-:-:S02]  /*03f0*/  SHF.R.S32.HI R3, RZ, 0x8, R8 ;  /* 0x00000008ff037819 */ /* 0x000fc40000011408 */
[----:B------:R-:W-:Y:S02]  /*0400*/  SHF.R.S32.HI R6, RZ, 0x18, R6 ;  /* 0x00000018ff067819 */ /* 0x000fe40000011406 */
[----:B------:R-:W-:Y:S01]  /*0410*/  SGXT R3, R3, 0x8 ;  /* 0x000000080303781a */ /* 0x000fe20000000200 */
[----:B------:R-:W-:-:S03]  /*0420*/  @!P0 IMAD.MOV R13, RZ, RZ, R14 ;  /* 0x000000ffff0d8224 */ /* 0x000fc600078e020e */
[----:B------:R-:W-:Y:S01]  /*0430*/  ISETP.GT.AND P0, PT, R3, 0x17, PT ;  /* 0x000000170300780c */ /* 0x000fe20003f04270 */
[----:B------:R-:W-:Y:S01]  /*0440*/  VIADD R14, R13, 0x1 ;  /* 0x000000010d0e7836 */ /* 0x000fe20000000000 */
[----:B------:R-:W-:Y:S01]  /*0450*/  SGXT R3, R12, 0x8 ;  /* 0x000000080c03781a */ /* 0x000fe20000000200 */
[----:B------:R-:W-:Y:S01]  /*0460*/  @!P1 IMAD.MOV R14, RZ, RZ, R13 ;  /* 0x000000ffff0e9224 */ /* 0x000fe200078e020d */
[----:B------:R-:W-:Y:S02]  /*0470*/  SHF.R.S32.HI R12, RZ, 0x10, R10 ;  /* 0x00000010ff0c7819 */ /* 0x000fe4000001140a */
[----:B------:R-:W-:Y:S01]  /*0480*/  ISETP.GT.AND P1, PT, R3, 0x17, PT ;  /* 0x000000170300780c */ /* 0x000fe20003f24270 */
[----:B------:R-:W-:Y:S01]  /*0490*/  VIADD R13, R14, 0x1 ;  /* 0x000000010e0d7836 */ /* 0x000fe20000000000 */
[----:B------:R-:W-:-:S04]  /*04a0*/  SHF.R.S32.HI R3, RZ, 0x10, R4 ;  /* 0x00000010ff037819 */ /* 0x000fc80000011404 */
[----:B------:R-:W-:Y:S01]  /*04b0*/  SGXT R3, R3, 0x8 ;  /* 0x000000080303781a */ /* 0x000fe20000000200 */
[----:B------:R-:W-:-:S03]  /*04c0*/  @!P0 IMAD.MOV R13, RZ, RZ, R14 ;  /* 0x000000ffff0d8224 */ /* 0x000fc600078e020e */
        /* <DEDUP_REMOVED lines=15> */
[----:B------:R-:W-:Y:S02]  /*05c0*/  SHF.R.S32.HI R3, RZ, 0x18, R4 ;  /* 0x00000018ff037819 */ /* 0x000fe40000011404 */
[----:B------:R-:W-:Y:S02]  /*05d0*/  SHF.R.S32.HI R4, RZ, 0x18, R10 ;  /* 0x00000018ff047819 */ /* 0x000fe4000001140a */
[----:B------:R-:W-:Y:S01]  /*05e0*/  SGXT R3, R3, 0x8 ;  /* 0x000000080303781a */ /* 0x000fe20000000200 */
[----:B------:R-:W-:-:S03]  /*05f0*/  @!P0 IMAD.MOV R6, RZ, RZ, R13 ;  /* 0x000000ffff068224 */ /* 0x000fc600078e020d */
[----:B------:R-:W-:Y:S01]  /*0600*/  ISETP.GT.AND P0, PT, R3, 0x17, PT ;  /* 0x000000170300780c */ /* 0x000fe20003f04270 */
[----:B------:R-:W-:Y:S01]  /*0610*/  VIADD R10, R6, 0x1 ;  /* 0x00000001060a7836 */ /* 0x000fe20000000000 */
[----:B------:R-:W-:Y:S01]  /*0620*/  SGXT R3, R4, 0x8 ;  /* 0x000000080403781a */ /* 0x000fe20000000200 */
[----:B------:R-:W-:Y:S02]  /*0630*/  @!P1 IMAD.MOV R10, RZ, RZ, R6 ;  /* 0x000000ffff0a9224 */ /* 0x000fe400078e0206 */
[----:B------:R-:W-:Y:S01]  /*0640*/  IMAD.MOV.U32 R4, RZ, RZ, R7 ;  /* 0x000000ffff047224 */ /* 0x000fe200078e0007 */
        /* <DEDUP_REMOVED lines=10> */
[----:B------:R-:W-:Y:S02]  /*06f0*/  IMAD.MOV.U32 R3, RZ, RZ, R5 ;  /* 0x000000ffff037224 */ /* 0x000fe400078e0005 */
[----:B------:R-:W-:-:S03]  /*0700*/  VIADD R4, R8, 0x1 ;  /* 0x0000000108047836 */ /* 0x000fc60000000000 */
[----:B------:R-:W-:Y:S01]  /*0710*/  SGXT R6, R3, 0x8 ;  /* 0x000000080306781a */ /* 0x000fe20000000200 */
[----:B------:R-:W-:Y:S02]  /*0720*/  IMAD.MOV.U32 R3, RZ, RZ, R11 ;  /* 0x000000ffff037224 */ /* 0x000fe400078e000b */
[----:B------:R-:W-:Y:S01]  /*0730*/  @!P0 IMAD.MOV R4, RZ, RZ, R8 ;  /* 0x000000ffff048224 */ /* 0x000fe200078e0208 */
[----:B------:R-:W-:Y:S02]  /*0740*/  ISETP.GT.AND P0, PT, R6, 0x17, PT ;  /* 0x000000170600780c */ /* 0x000fe40003f04270 */
[----:B------:R-:W-:Y:S01]  /*0750*/  SGXT R3, R3, 0x8 ;  /* 0x000000080303781a */ /* 0x000fe20000000200 */
[----:B------:R-:W-:Y:S02]  /*0760*/  VIADD R6, R4, 0x1 ;  /* 0x0000000104067836 */ /* 0x000fe40000000000 */
[----:B------:R-:W-:Y:S01]  /*0770*/  @!P1 IMAD.MOV R6, RZ, RZ, R4 ;  /* 0x000000ffff069224 */ /* 0x000fe200078e0204 */
[----:B------:R-:W-:Y:S01]  /*0780*/  ISETP.GT.AND P1, PT, R3, 0x17, PT ;  /* 0x000000170300780c */ /* 0x000fe20003f24270 */
[----:B------:R-:W-:-:S02]  /*0790*/  IMAD.MOV.U32 R3, RZ, RZ, R9 ;  /* 0x000000ffff037224 */ /* 0x000fc400078e0009 */
[----:B------:R-:W-:-:S03]  /*07a0*/  VIADD R8, R6, 0x1 ;  /* 0x0000000106087836 */ /* 0x000fc60000000000 */
[----:B------:R-:W-:Y:S01]  /*07b0*/  SGXT R4, R3, 0x8 ;  /* 0x000000080304781a */ /* 0x000fe20000000200 */
[----:B------:R-:W-:Y:S01]  /*07c0*/  @!P0 IMAD.MOV R8, RZ, RZ, R6 ;  /* 0x000000ffff088224 */ /* 0x000fe200078e0206 */
        /* <DEDUP_REMOVED lines=49> */
[----:B------:R-:W-:-:S05]  /*0ae0*/  SGXT R3, R4, 0x8 ;  /* 0x000000080403781a */ /* 0x000fca0000000200 */
[----:B------:R-:W-:Y:S01]  /*0af0*/  @!P0 IMAD.MOV R5, RZ, RZ, R7 ;  /* 0x000000ffff058224 */ /* 0x000fe200078e0207 */
[----:B------:R-:W-:Y:S02]  /*0b00*/  ISETP.GT.AND P0, PT, R3, 0x17, PT ;  /* 0x000000170300780c */ /* 0x000fe40003f04270 */
[----:B------:R-:W-:Y:S01]  /*0b10*/  SHF.R.S32.HI R3, RZ, 0x18, R11 ;  /* 0x00000018ff037819 */ /* 0x000fe2000001140b */
[----:B------:R-:W-:Y:S02]  /*0b20*/  VIADD R4, R5, 0x1 ;  /* 0x0000000105047836 */ /* 0x000fe40000000000 */
[----:B------:R-:W-:Y:S01]  /*0b30*/  @!P1 IMAD.MOV R4, RZ, RZ, R5 ;  /* 0x000000ffff049224 */ /* 0x000fe200078e0205 */
[----:B------:R-:W-:-:S03]  /*0b40*/  SGXT R3, R3, 0x8 ;  /* 0x000000080303781a */ /* 0x000fc60000000200 */
[----:B------:R-:W-:Y:S01]  /*0b50*/  VIADD R5, R4, 0x1 ;  /* 0x0000000104057836 */ /* 0x000fe20000000000 */
[----:B------:R-:W-:Y:S02]  /*0b60*/  ISETP.GT.AND P1, PT, R3, 0x17, PT ;  /* 0x000000170300780c */ /* 0x000fe40003f24270 */
[----:B------:R-:W-:Y:S01]  /*0b70*/  SGXT R3, R8, 0x8 ;  /* 0x000000080803781a */ /* 0x000fe20000000200 */
[----:B------:R-:W-:-:S03]  /*0b80*/  @!P0 IMAD.MOV R5, RZ, RZ, R4 ;  /* 0x000000ffff058224 */ /* 0x000fc600078e0204 */
[----:B------:R-:W-:Y:S01]  /*0b90*/  ISETP.GT.AND P0, PT, R3, 0x17, PT ;  /* 0x000000170300780c */ /* 0x000fe20003f04270 */
[----:B------:R-:W-:-:S06]  /*0ba0*/  VIADD R3, R5, 0x1 ;  /* 0x0000000105037836 */ /* 0x000fcc0000000000 */
[----:B------:R-:W-:-:S04]  /*0bb0*/  @!P1 IMAD.MOV R3, RZ, RZ, R5 ;  /* 0x000000ffff039224 */ /* 0x000fc800078e0205 */
[----:B------:R-:W-:Y:S02]  /*0bc0*/  VIADD R15, R3, 0x1 ;  /* 0x00000001030f7836 */ /* 0x000fe40000000000 */
[----:B------:R-:W-:Y:S01]  /*0bd0*/  @!P0 IMAD.MOV R15, RZ, RZ, R3 ;  /* 0x000000ffff0f8224 */ /* 0x000fe200078e0203 */
[----:B------:R-:W-:Y:S06]  /*0be0*/  BRA.U UP0, `(.L_x_1) ;  /* 0xfffffff5005c7547 */ /* 0x000fec000b83ffff */
.L_x_0:
[----:B------:R-:W0:Y:S02]  /*0bf0*/  LDCU.64 UR4, c[0x0][0x388] ;  /* 0x00007100ff0477ac */ /* 0x000e240008000a00 */
[----:B0-----:R-:W-:-:S04]  /*0c00*/  IADD3 R2, P0, PT, R0, UR4, RZ ;  /* 0x0000000400027c10 */ /* 0x001fc8000ff1e0ff */
[----:B------:R-:W-:-:S05]  /*0c10*/  LEA.HI.X.SX32 R3, R0, UR5, 0x1, P0 ;  /* 0x0000000500037c11 */ /* 0x000fca00080f0eff */
[----:B------:R-:W-:Y:S01]  /*0c20*/  STG.E.U8 desc[UR8][R2.64], R15 ;  /* 0x0000000f02007986 */ /* 0x000fe2000c101108 */
[----:B------:R-:W-:Y:S05]  /*0c30*/  EXIT ;  /* 0x000000000000794d */ /* 0x000fea0003800000 */
.L_x_2:
[----:B------:R-:W-:-:S00]  /*0c40*/  BRA `(.L_x_2) ;  /* 0xfffffffc00fc7947 */ /* 0x000fc0000383ffff */
[----:B------:R-:W-:-:S00]  /*0c50*/  NOP ;  /* 0x0000000000007918 */ /* 0x000fc00000000000 */
        /* <DEDUP_REMOVED lines=10> */
.L_x_31:


//--------------------- .text._Z14kernel_16_bytePcS_ii --------------------------
	.section	.text._Z14kernel_16_bytePcS_ii,"ax",@progbits
	.align	128
        .global         _Z14kernel_16_bytePcS_ii
        .type           _Z14kernel_16_bytePcS_ii,@function
        .size           _Z14kernel_16_bytePcS_ii,(.L_x_32 - _Z14kernel_16_bytePcS_ii)
        .other          _Z14kernel_16_bytePcS_ii,@"STO_CUDA_ENTRY STV_DEFAULT"
_Z14kernel_16_bytePcS_ii:
.text._Z14kernel_16_bytePcS_ii:
        /* <DEDUP_REMOVED lines=11> */
[----:B0-----:R-:W-:Y:S02]  /*00b0*/  UISETP.GE.AND UP0, UPT, UR6, 0x10, UPT ;  /* 0x000000100600788c */ /* 0x001fe4000bf06270 */
[----:B------:R-:W-:-:S04]  /*00c0*/  USHF.R.S32.HI UR4, URZ, 0x1f, UR6 ;  /* 0x0000001fff047899 */ /* 0x000fc80008011406 */
[----:B------:R-:W-:-:S03]  /*00d0*/  ULEA.HI UR4, UR4, UR6, URZ, 0x4 ;  /* 0x0000000604047291 */ /* 0x000fc6000f8f20ff */
[----:B-1----:R-:W-:Y:S09]  /*00e0*/  BRA.U !UP0, `(.L_x_3) ;  /* 0x0000001108087547 */ /* 0x002ff2000b800000 */
[----:B------:R-:W-:Y:S01]  /*00f0*/  USHF.R.S32.HI UR5, URZ, 0x4, UR4 ;  /* 0x00000004ff057899 */ /* 0x000fe20008011404 */
[----:B------:R-:W-:Y:S01]  /*0100*/  PRMT R2, RZ, 0x7610, R2 ;  /* 0x00007610ff027816 */ /* 0x000fe20000000002 */
[----:B------:R-:W-:Y:S02]  /*0110*/  ULOP3.LUT UR4, UR6, 0x7ffffff0, URZ, 0xc0, !UPT ;  /* 0x7ffffff006047892 */ /* 0x000fe4000f8ec0ff */
[----:B------:R-:W-:Y:S02]  /*0120*/  ULOP3.LUT UR7, UR5, 0x1, URZ, 0xc0, !UPT ;  /* 0x0000000105077892 */ /* 0x000fe4000f8ec0ff */
[----:B------:R-:W-:Y:S01]  /*0130*/  UISETP.NE.AND UP1, UPT, UR4, 0x10, UPT ;  /* 0x000000100400788c */ /* 0x000fe2000bf25270 */
[----:B------:R-:W-:Y:S01]  /*0140*/  IMAD R3, R0, UR5, RZ ;  /* 0x0000000500037c24 */ /* 0x000fe2000f8e02ff */
[----:B------:R-:W-:Y:S01]  /*0150*/  UISETP.NE.U32.AND UP0, UPT, UR7, 0x1, UPT ;  /* 0x000000010700788c */ /* 0x000fe2000bf05070 */
[----:B------:R-:W-:-:S06]  /*0160*/  UMOV UR4, URZ ;  /* 0x000000ff00047c82 */ /* 0x000fcc0008000000 */
[----:B------:R-:W-:Y:S05]  /*0170*/  BRA.U !UP1, `(.L_x_4) ;  /* 0x0000000909a07547 */ /* 0x000fea000b800000 */
[----:B------:R-:W0:Y:S01]  /*0180*/  LDCU.64 UR6, c[0x0][0x380] ;  /* 0x00007000ff0677ac */ /* 0x000e220008000a00 */
[----:B------:R-:W-:Y:S01]  /*0190*/  PRMT R2, RZ, 0x7610, R2 ;  /* 0x00007610ff027816 */ /* 0x000fe20000000002 */
[----:B------:R-:W-:Y:S01]  /*01a0*/  IMAD.MOV.U32 R12, RZ, RZ, R3 ;  /* 0x000000ffff0c7224 */ /* 0x000fe200078e0003 */
[----:B------:R-:W-:-:S04]  /*01b0*/  ULOP3.LUT UR4, UR5, 0x7fffffe, URZ, 0xc0, !UPT ;  /* 0x07fffffe05047892 */ /* 0x000fc8000f8ec0ff */
[----:B------:R-:W-:Y:S02]  /*01c0*/  UIADD3 UR8, UPT, UPT, -UR4, URZ, URZ ;  /* 0x000000ff04087290 */ /* 0x000fe4000fffe1ff */
[----:B0-----:R-:W-:-:S04]  /*01d0*/  UIADD3 UR5, UP1, UPT, UR6, 0x10, URZ ;  /* 0x0000001006057890 */ /* 0x001fc8000ff3e0ff */
[----:B------:R-:W-:-:S12]  /*01e0*/  UIADD3.X UR6, UPT, UPT, URZ, UR7, URZ, UP1, !UPT ;  /* 0x00000007ff067290 */ /* 0x000fd80008ffe4ff */
.L_x_5:
[----:B------:R-:W-:Y:S02]  /*01f0*/  IMAD.U32 R14, RZ, RZ, UR5 ;  /* 0x00000005ff0e7e24 */ /* 0x000fe4000f8e00ff */
[----:B------:R-:W-:Y:S02]  /*0200*/  IMAD.U32 R15, RZ, RZ, UR6 ;  /* 0x00000006ff0f7e24 */ /* 0x000fe4000f8e00ff */
[----:B------:R-:W-:-:S05]  /*0210*/  IMAD.WIDE R14, R12, 0x10, R14 ;  /* 0x000000100c0e7825 */ /* 0x000fca00078e020e */
[----:B------:R-:W2:Y:S04]  /*0220*/  LDG.E.128 R4, desc[UR10][R14.64+-0x10] ;  /* 0xfffff00a0e047981 */ /* 0x000ea8000c1e1d00 */
[----:B------:R0:W3:Y:S01]  /*0230*/  LDG.E.128 R8, desc[UR10][R14.64] ;  /* 0x0000000a0e087981 */ /* 0x0000e2000c1e1d00 */
[----:B------:R-:W-:Y:S01]  /*0240*/  VIADD R16, R2, 0x1 ;  /* 0x0000000102107836 */ /* 0x000fe20000000000 */
[----:B------:R-:W-:Y:S01]  /*0250*/  UIADD3 UR8, UPT, UPT, UR8, 0x2, URZ ;  /* 0x0000000208087890 */ /* 0x000fe2000fffe0ff */
[----:B------:R-:W-:-:S03]  /*0260*/  VIADD R12, R12, 0x2 ;  /* 0x000000020c0c7836 */ /* 0x000fc60000000000 */
[----:B------:R-:W-:Y:S01]  /*0270*/  UISETP.NE.AND UP1, UPT, UR8, URZ, UPT ;  /* 0x000000ff0800728c */ /* 0x000fe2000bf25270 */
[----:B--2---:R-:W-:-:S04]  /*0280*/  SGXT R13, R7, 0x8 ;  /* 0x00000008070d781a */ /* 0x004fc80000000200 */
[----:B------:R-:W-:Y:S02]  /*0290*/  ISETP.GT.AND P1, PT, R13, 0x17, PT ;  /* 0x000000170d00780c */ /* 0x000fe40003f24270 */
[----:B------:R-:W-:-:S04]  /*02a0*/  SGXT R13, R6, 0x8 ;  /* 0x00000008060d781a */ /* 0x000fc80000000200 */
[----:B------:R-:W-:Y:S02]  /*02b0*/  ISETP.GT.AND P0, PT, R13, 0x17, PT ;  /* 0x000000170d00780c */ /* 0x000fe40003f04270 */
[----:B------:R-:W-:-:S05]  /*02c0*/  SGXT R13, R5, 0x8 ;  /* 0x00000008050d781a */ /* 0x000fca0000000200 */
[----:B------:R-:W-:Y:S01]  /*02d0*/  @!P1 IMAD.MOV R16, RZ, RZ, R2 ;  /* 0x000000ffff109224 */ /* 0x000fe200078e0202 */
[----:B------:R-:W-:Y:S02]  /*02e0*/  ISETP.GT.AND P1, PT, R13, 0x17, PT ;  /* 0x000000170d00780c */ /* 0x000fe40003f24270 */
[----:B------:R-:W-:Y:S01]  /*02f0*/  SGXT R2, R4, 0x8 ;  /* 0x000000080402781a */ /* 0x000fe20000000200 */
[----:B------:R-:W-:Y:S02]  /*0300*/  VIADD R13, R16, 0x1 ;  /* 0x00000001100d7836 */ /* 0x000fe40000000000 */
[----:B------:R-:W-:Y:S01]  /*0310*/  @!P0 IMAD.MOV R13, RZ, RZ, R16 ;  /* 0x000000ffff0d8224 */ /* 0x000fe200078e0210 */
[----:B------:R-:W-:Y:S02]  /*0320*/  ISETP.GT.AND P0, PT, R2, 0x17, PT ;  /* 0x000000170200780c */ /* 0x000fe40003f04270 */
[----:B------:R-:W-:Y:S01]  /*0330*/  SHF.R.S32.HI R2, RZ, 0x8, R7 ;  /* 0x00000008ff027819 */ /* 0x000fe20000011407 */
[----:B0-----:R-:W-:-:S03]  /*0340*/  VIADD R14, R13, 0x1 ;  /* 0x000000010d0e7836 */ /* 0x001fc60000000000 */
        /* <DEDUP_REMOVED lines=17> */
[--C-:B------:R-:W-:Y:S02]  /*0460*/  SHF.R.S32.HI R13, RZ, 0x10, R6.reuse ;  /* 0x00000010ff0d7819 */ /* 0x100fe40000011406 */
[----:B------:R-:W-:Y:S01]  /*0470*/  ISETP.GT.AND P0, PT, R2, 0x17, PT ;  /* 0x000000170200780c */ /* 0x000fe20003f04270 */
[----:B------:R-:W-:Y:S01]  /*0480*/  VIADD R14, R15, 0x1 ;  /* 0x000000010f0e7836 */ /* 0x000fe20000000000 */
[----:B------:R-:W-:Y:S02]  /*0490*/  SHF.R.S32.HI R2, RZ, 0x10, R7 ;  /* 0x00000010ff027819 */ /* 0x000fe40000011407 */
[----:B------:R-:W-:-:S02]  /*04a0*/  SHF.R.S32.HI R6, RZ, 0x18, R6 ;  /* 0x00000018ff067819 */ /* 0x000fc40000011406 */
        /* <DEDUP_REMOVED lines=16> */
[----:B------:R-:W-:-:S03]  /*05b0*/  @!P0 IMAD.MOV R15, RZ, RZ, R14 ;  /* 0x000000ffff0f8224 */ /* 0x000fc600078e020e */
[----:B------:R-:W-:Y:S02]  /*05c0*/  ISETP.GT.AND P0, PT, R2, 0x17, PT ;  /* 0x000000170200780c */ /* 0x000fe40003f04270 */
[----:B------:R-:W-:Y:S01]  /*05d0*/  SHF.R.S32.HI R2, RZ, 0x18, R7 ;  /* 0x00000018ff027819 */ /* 0x000fe20000011407 */
[----:B------:R-:W-:-:S03]  /*05e0*/  VIADD R7, R15, 0x1 ;  /* 0x000000010f077836 */ /* 0x000fc60000000000 */
        /* <DEDUP_REMOVED lines=14> */
[----:B------:R-:W-:Y:S01]  /*06d0*/  @!P0 IMAD.MOV R6, RZ, RZ, R5 ;  /* 0x000000ffff068224 */ /* 0x000fe200078e0205 */
[----:B---3--:R-:W-:Y:S02]  /*06e0*/  SGXT R4, R11, 0x8 ;  /* 0x000000080b04781a */ /* 0x008fe40000000200 */
[----:B------:R-:W-:Y:S01]  /*06f0*/  ISETP.GT.AND P0, PT, R2, 0x17, PT ;  /* 0x000000170200780c */ /* 0x000fe20003f04270 */
[----:B------:R-:W-:Y:S01]  /*0700*/  VIADD R2, R6, 0x1 ;  /* 0x0000000106027836 */ /* 0x000fe20000000000 */
[----:B------:R-:W-:-:S05]  /*0710*/  SGXT R5, R10, 0x8 ;  /* 0x000000080a05781a */ /* 0x000fca0000000200 */
[----:B------:R-:W-:Y:S01]  /*0720*/  @!P1 IMAD.MOV R2, RZ, RZ, R6 ;  /* 0x000000ffff029224 */ /* 0x000fe200078e0206 */
[----:B------:R-:W-:-:S03]  /*0730*/  ISETP.GT.AND P1, PT, R4, 0x17, PT ;  /* 0x000000170400780c */ /* 0x000fc60003f24270 */
[----:B------:R-:W-:Y:S02]  /*0740*/  VIADD R4, R2, 0x1 ;  /* 0x0000000102047836 */ /* 0x000fe40000000000 */
[----:B------:R-:W-:Y:S01]  /*0750*/  @!P0 IMAD.MOV R4, RZ, RZ, R2 ;  /* 0x000000ffff048224 */ /* 0x000fe200078e0202 */
[----:B------:R-:W-:Y:S02]  /*0760*/  ISETP.GT.AND P0, PT, R5, 0x17, PT ;  /* 0x000000170500780c */ /* 0x000fe40003f04270 */
[----:B------:R-:W-:Y:S01]  /*0770*/  SGXT R2, R9, 0x8 ;  /* 0x000000080902781a */ /* 0x000fe20000000200 */
[----:B------:R-:W-:-:S04]  /*0780*/  VIADD R5, R4, 0x1 ;  /* 0x0000000104057836 */ /* 0x000fc80000000000 */
[----:B------:R-:W-:Y:S01]  /*0790*/  @!P1 IMAD.MOV R5, RZ, RZ, R4 ;  /* 0x000000ffff059224 */ /* 0x000fe200078e0204 */
[----:B------:R-:W-:Y:S02]  /*07a0*/  ISETP.GT.AND P1, PT, R2, 0x17, PT ;  /* 0x000000170200780c */ /* 0x000fe40003f24270 */
[----:B------:R-:W-:Y:S01]  /*07b0*/  SGXT R2, R8, 0x8 ;  /* 0x000000080802781a */ /* 0x000fe20000000200 */
[----:B------:R-:W-:Y:S02]  /*07c0*/  VIADD R4, R5, 0x1 ;  /* 0x0000000105047836 */ /* 0x000fe40000000000 */
[----:B------:R-:W-:Y:S01]  /*07d0*/  @!P0 IMAD.MOV R4, RZ, RZ, R5 ;  /* 0x000000ffff048224 */ /* 0x000fe200078e0205 */
[----:B------:R-:W-:Y:S02]  /*07e0*/  ISETP.GT.AND P0, PT, R2, 0x17, PT ;  /* 0x000000170200780c */ /* 0x000fe40003f04270 */
[----:B------:R-:W-:Y:S01]  /*07f0*/  SHF.R.S32.HI R2, RZ, 0x8, R11 ;  /* 0x00000008ff027819 */ /* 0x000fe2000001140b */
[----:B------:R-:W-:-:S03]  /*0800*/  VIADD R5, R4, 0x1 ;  /* 0x0000000104057836 */ /* 0x000fc60000000000 */
        /* <DEDUP_REMOVED lines=63> */
.L_x_4:
[----:B------:R-:W-:Y:S05]  /*0c00*/  BRA.U UP0, `(.L_x_3) ;  /* 0x0000000500407547 */ /* 0x000fea000b800000 */
[----:B------:R-:W0:Y:S01]  /*0c10*/  LDC.64 R4, c[0x0][0x380] ;  /* 0x0000e000ff047b82 */ /* 0x000e220000000a00 */
[----:B------:R-:W-:-:S04]  /*0c20*/  VIADD R3, R3, UR4 ;  /* 0x0000000403037c36 */ /* 0x000fc80008000000 */
[----:B0-----:R-:W-:-:S06]  /*0c30*/  IMAD.WIDE R4, R3, 0x10, R4 ;  /* 0x0000001003047825 */ /* 0x001fcc00078e0204 */
[----:B------:R-:W2:Y:S01]  /*0c40*/  LDG.E.128 R4, desc[UR10][R4.64] ;  /* 0x0000000a04047981 */ /* 0x000ea2000c1e1d00 */
[----:B------:R-:W-:Y:S01]  /*0c50*/  VIADD R8, R2, 0x1 ;  /* 0x0000000102087836 */ /* 0x000fe20000000000 */
        /* <DEDUP_REMOVED lines=74> */
[----:B------:R-:W-:-:S07]  /*1100*/  @!P0 IMAD.MOV R2, RZ, RZ, R3 ;  /* 0x000000ffff028224 */ /* 0x000fce00078e0203 */
.L_x_3:
[----:B------:R-:W0:Y:S02]  /*1110*/  LDCU.64 UR4, c[0x0][0x388] ;  /* 0x00007100ff0477ac */ /* 0x000e240008000a00 */
[----:B0-----:R-:W-:-:S04]  /*1120*/  IADD3 R4, P0, PT, R0, UR4, RZ ;  /* 0x0000000400047c10 */ /* 0x001fc8000ff1e0ff */
[----:B------:R-:W-:-:S05]  /*1130*/  LEA.HI.X.SX32 R5, R0, UR5, 0x1, P0 ;  /* 0x0000000500057c11 */ /* 0x000fca00080f0eff */
[----:B------:R-:W-:Y:S01]  /*1140*/  STG.E.U8 desc[UR10][R4.64], R2 ;  /* 0x0000000204007986 */ /* 0x000fe2000c10110a */
[----:B------:R-:W-:Y:S05]  /*1150*/  EXIT ;  /* 0x000000000000794d */ /* 0x000fea0003800000 */
.L_x_6:
        /* <DEDUP_REMOVED lines=10> */
.L_x_32:


//--------------------- .text._Z13kernel_8_bytePcS_ii --------------------------
	.section	.text._Z13kernel_8_bytePcS_ii,"ax",@progbits
	.align	128
        .global         _Z13kernel_8_bytePcS_ii
        .type           _Z13kernel_8_bytePcS_ii,@function
        .size           _Z13kernel_8_bytePcS_ii,(.L_x_33 - _Z13kernel_8_bytePcS_ii)
        .other          _Z13kernel_8_bytePcS_ii,@"STO_CUDA_ENTRY STV_DEFAULT"
_Z13kernel_8_bytePcS_ii:
.text._Z13kernel_8_bytePcS_ii:
        /* <DEDUP_REMOVED lines=16> */
[----:B------:R-:W-:-:S03]  /*0100*/  PRMT R9, RZ, 0x7610, R9 ;  /* 0x00007610ff097816 */ /* 0x000fc60000000009 */
[----:B------:R-:W-:Y:S02]  /*0110*/  UIADD3 UR4, UPT, UPT, UR5, -0x1, URZ ;  /* 0xffffffff05047890 */ /* 0x000fe4000fffe0ff */
[----:B------:R-:W-:Y:S02]  /*0120*/  ULOP3.LUT UR8, UR5, 0x3, URZ, 0xc0, !UPT ;  /* 0x0000000305087892 */ /* 0x000fe4000f8ec0ff */
[----:B------:R-:W-:Y:S01]  /*0130*/  IMAD R8, R0, UR5, RZ ;  /* 0x0000000500087c24 */ /* 0x000fe2000f8e02ff */
[----:B------:R-:W-:Y:S02]  /*0140*/  UISETP.GE.U32.AND UP1, UPT, UR4, 0x3, UPT ;  /* 0x000000030400788c */ /* 0x000fe4000bf26070 */
[----:B------:R-:W-:Y:S01]  /*0150*/  UISETP.NE.AND UP0, UPT, UR8, URZ, UPT ;  /* 0x000000ff0800728c */ /* 0x000fe2000bf05270 */
        /* <DEDUP_REMOVED lines=9> */
.L_x_9:
[----:B------:R-:W-:Y:S02]  /*01f0*/  IMAD.U32 R14, RZ, RZ, UR6 ;  /* 0x00000006ff0e7e24 */ /* 0x000fe4000f8e00ff */
[----:B------:R-:W-:Y:S02]  /*0200*/  IMAD.U32 R15, RZ, RZ, UR7 ;  /* 0x00000007ff0f7e24 */ /* 0x000fe4000f8e00ff */
[----:B------:R-:W-:-:S05]  /*0210*/  IMAD.WIDE R14, R12, 0x8, R14 ;  /* 0x000000080c0e7825 */ /* 0x000fca00078e020e */
[----:B------:R-:W2:Y:S04]  /*0220*/  LDG.E.64 R10, desc[UR10][R14.64+-0x10] ;  /* 0xfffff00a0e0a7981 */ /* 0x000ea8000c1e1b00 */
[----:B------:R-:W3:Y:S04]  /*0230*/  LDG.E.64 R6, desc[UR10][R14.64+-0x8] ;  /* 0xfffff80a0e067981 */ /* 0x000ee8000c1e1b00 */
[----:B------:R-:W4:Y:S04]  /*0240*/  LDG.E.64 R4, desc[UR10][R14.64] ;  /* 0x0000000a0e047981 */ /* 0x000f28000c1e1b00 */
[----:B------:R0:W5:Y:S01]  /*0250*/  LDG.E.64 R2, desc[UR10][R14.64+0x8] ;  /* 0x0000080a0e027981 */ /* 0x000162000c1e1b00 */
[----:B------:R-:W-:Y:S01]  /*0260*/  UIADD3 UR9, UPT, UPT, UR9, 0x4, URZ ;  /* 0x0000000409097890 */ /* 0x000fe2000fffe0ff */
[----:B------:R-:W-:-:S03]  /*0270*/  VIADD R12, R12, 0x4 ;  /* 0x000000040c0c7836 */ /* 0x000fc60000000000 */
[----:B------:R-:W-:Y:S01]  /*0280*/  UISETP.NE.AND UP1, UPT, UR9, URZ, UPT ;  /* 0x000000ff0900728c */ /* 0x000fe2000bf25270 */
[C---:B--2---:R-:W-:Y:S02]  /*0290*/  SHF.R.S64 R16, R10.reuse, 0x10, R11 ;  /* 0x000000100a107819 */ /* 0x044fe4000000100b */
[----:B------:R-:W-:Y:S02]  /*02a0*/  PRMT R13, R10, 0x9910, RZ ;  /* 0x000099100a0d7816 */ /* 0x000fe400000000ff */
[----:B------:R-:W-:Y:S02]  /*02b0*/  LOP3.LUT R16, R16, 0xff, RZ, 0xc0, !PT ;  /* 0x000000ff10107812 */ /* 0x000fe400078ec0ff */
[----:B------:R-:W-:Y:S02]  /*02c0*/  PRMT R18, R10, 0x8880, RZ ;  /* 0x000088800a127816 */ /* 0x000fe400000000ff */
[----:B------:R-:W-:Y:S02]  /*02d0*/  SHF.R.U64 R17, R16, 0x7, RZ ;  /* 0x0000000710117819 */ /* 0x000fe400000012ff */
[----:B------:R-:W-:-:S02]  /*02e0*/  SHF.R.S32.HI R13, RZ, 0x8, R13 ;  /* 0x00000008ff0d7819 */ /* 0x000fc4000001140d */
[----:B------:R-:W-:Y:S02]  /*02f0*/  ISETP.NE.U32.AND P1, PT, R17, RZ, PT ;  /* 0x000000ff1100720c */ /* 0x000fe40003f25070 */
[----:B------:R-:W-:Y:S02]  /*0300*/  SHF.R.S64 R17, R10, 0x18, R11 ;  /* 0x000000180a117819 */ /* 0x000fe4000000100b */
[----:B------:R-:W-:Y:S02]  /*0310*/  ISETP.NE.U32.AND.EX P1, PT, RZ, RZ, PT, P1 ;  /* 0x000000ffff00720c */ /* 0x000fe40003f25110 */
[----:B0-----:R-:W-:Y:S02]  /*0320*/  LOP3.LUT R15, R17, 0xff, RZ, 0xc0, !PT ;  /* 0x000000ff110f7812 */ /* 0x001fe400078ec0ff */
[----:B------:R-:W-:Y:S01]  /*0330*/  PRMT R14, R13, 0x9910, RZ ;  /* 0x000099100d0e7816 */ /* 0x000fe200000000ff */
[----:B------:R-:W-:Y:S01]  /*0340*/  IMAD.MOV.U32 R13, RZ, RZ, R18 ;  /* 0x000000ffff0d7224 */ /* 0x000fe200078e0012 */
[----:B------:R-:W-:-:S02]  /*0350*/  LOP3.LUT R10, R11, 0xff, RZ, 0xc0, !PT ;  /* 0x000000ff0b0a7812 */ /* 0x000fc400078ec0ff */
[----:B------:R-:W-:Y:S02]  /*0360*/  SHF.R.U64 R18, R15, 0x7, RZ ;  /* 0x000000070f127819 */ /* 0x000fe400000012ff */
[----:B------:R-:W-:Y:S02]  /*0370*/  SHF.R.U64 R17, R10, 0x7, RZ ;  /* 0x000000070a117819 */ /* 0x000fe400000012ff */
[----:B------:R-:W-:Y:S02]  /*0380*/  ISETP.NE.U32.AND P0, PT, R18, RZ, PT ;  /* 0x000000ff1200720c */ /* 0x000fe40003f05070 */
[----:B------:R-:W-:Y:S02]  /*0390*/  ISETP.GT.AND P4, PT, R14, 0x17, PT ;  /* 0x000000170e00780c */ /* 0x000fe40003f84270 */
[----:B------:R-:W-:Y:S02]  /*03a0*/  SHF.R.S32.HI R14, RZ, 0x8, R11 ;  /* 0x00000008ff0e7819 */ /* 0x000fe4000001140b */
[----:B------:R-:W-:-:S02]  /*03b0*/  ISETP.GT.AND P2, PT, R13, 0x17, PT ;  /* 0x000000170d00780c */ /* 0x000fc40003f44270 */
[----:B------:R-:W-:Y:S01]  /*03c0*/  ISETP.NE.U32.AND P3, PT, R17, RZ, PT ;  /* 0x000000ff1100720c */ /* 0x000fe20003f65070 */
[----:B------:R-:W-:Y:S01]  /*03d0*/  VIADD R17, R9, 0x1 ;  /* 0x0000000109117836 */ /* 0x000fe20000000000 */
[----:B------:R-:W-:Y:S02]  /*03e0*/  ISETP.NE.U32.AND.EX P0, PT, RZ, RZ, PT, P0 ;  /* 0x000000ffff00720c */ /* 0x000fe40003f05100 */
[----:B------:R-:W-:Y:S02]  /*03f0*/  SHF.R.S32.HI R13, RZ, 0x10, R11 ;  /* 0x00000010ff0d7819 */ /* 0x000fe4000001140b */
[----:B------:R-:W-:Y:S02]  /*0400*/  @P1 LOP3.LUT R16, R16, 0xffffff00, RZ, 0xfc, !PT ;  /* 0xffffff0010101812 */ /* 0x000fe400078efcff */
[----:B------:R-:W-:Y:S02]  /*0410*/  LOP3.LUT R14, R14, 0xff, RZ, 0xc0, !PT ;  /* 0x000000ff0e0e7812 */ /* 0x000fe400078ec0ff */
[----:B------:R-:W-:Y:S01]  /*0420*/  ISETP.NE.U32.AND.EX P1, PT, RZ, RZ, PT, P3 ;  /* 0x000000ffff00720c */ /* 0x000fe20003f25130 */
[----:B------:R-:W-:Y:S01]  /*0430*/  @!P2 IMAD.MOV R17, RZ, RZ, R9 ;  /* 0x000000ffff11a224 */ /* 0x000fe200078e0209 */
[----:B------:R-:W-:-:S02]  /*0440*/  LOP3.LUT R13, R13, 0xff, RZ, 0xc0, !PT ;  /* 0x000000ff0d0d7812 */ /* 0x000fc400078ec0ff */
[----:B------:R-:W-:Y:S02]  /*0450*/  SHF.R.U64 R19, R14, 0x7, RZ ;  /* 0x000000070e137819 */ /* 0x000fe400000012ff */
[----:B------:R-:W-:Y:S02]  /*0460*/  SHF.R.U64 R18, R13, 0x7, RZ ;  /* 0x000000070d127819 */ /* 0x000fe400000012ff */
[----:B------:R-:W-:Y:S02]  /*0470*/  ISETP.NE.U32.AND P5, PT, R19, RZ, PT ;  /* 0x000000ff1300720c */ /* 0x000fe40003fa5070 */
[----:B------:R-:W-:Y:S02]  /*0480*/  PRMT R16, R16, 0x8880, RZ ;  /* 0x0000888010107816 */ /* 0x000fe400000000ff */
[----:B------:R-:W-:Y:S02]  /*0490*/  SHF.R.S32.HI R11, RZ, 0x18, R11 ;  /* 0x00000018ff0b7819 */ /* 0x000fe4000001140b */
[----:B------:R-:W-:-:S02]  /*04a0*/  ISETP.NE.U32.AND P2, PT, R18, RZ, PT ;  /* 0x000000ff1200720c */ /* 0x000fc40003f45070 */
[----:B------:R-:W-:Y:S02]  /*04b0*/  @P0 LOP3.LUT R15, R15, 0xffffff00, RZ, 0xfc, !PT ;  /* 0xffffff000f0f0812 */ /* 0x000fe400078efcff */
[----:B------:R-:W-:Y:S02]  /*04c0*/  ISETP.NE.U32.AND.EX P0, PT, RZ, RZ, PT, P5 ;  /* 0x000000ffff00720c */ /* 0x000fe40003f05150 */
[----:B------:R-:W-:Y:S01]  /*04d0*/  ISETP.GT.AND P3, PT, R16, 0x17, PT ;  /* 0x000000171000780c */ /* 0x000fe20003f64270 */
[----:B------:R-:W-:Y:S01]  /*04e0*/  VIADD R16, R17, 0x1 ;  /* 0x0000000111107836 */ /* 0x000fe20000000000 */
[----:B------:R-:W-:Y:S01]  /*04f0*/  @P1 LOP3.LUT R10, R10, 0xffffff00, RZ, 0xfc, !PT ;  /* 0xffffff000a0a1812 */ /* 0x000fe200078efcff */
[----:B------:R-:W-:Y:S01]  /*0500*/  @!P4 IMAD.MOV R16, RZ, RZ, R17 ;  /* 0x000000ffff10c224 */ /* 0x000fe200078e0211 */
[----:B------:R-:W-:Y:S02]  /*0510*/  LOP3.LUT R11, R11, 0xff, RZ, 0xc0, !PT ;  /* 0x000000ff0b0b7812 */ /* 0x000fe400078ec0ff */
[----:B------:R-:W-:-:S02]  /*0520*/  ISETP.NE.U32.AND.EX P2, PT, RZ, RZ, PT, P2 ;  /* 0x000000ffff00720c */ /* 0x000fc40003f45120 */
[----:B------:R-:W-:Y:S01]  /*0530*/  PRMT R9, R15, 0x8880, RZ ;  /* 0x000088800f097816 */ /* 0x000fe200000000ff */
[----:B------:R-:W-:Y:S01]  /*0540*/  VIADD R15, R16, 0x1 ;  /* 0x00000001100f7836 */ /* 0x000fe20000000000 */
[----:B------:R-:W-:Y:S02]  /*0550*/  PRMT R10, R10, 0x8880, RZ ;  /* 0x000088800a0a7816 */ /* 0x000fe400000000ff */
[----:B------:R-:W-:Y:S01]  /*0560*/  SHF.R.U64 R17, R11, 0x7, RZ ;  /* 0x000000070b117819 */ /* 0x000fe200000012ff */
[----:B------:R-:W-:Y:S01]  /*0570*/  @!P3 IMAD.MOV R15, RZ, RZ, R16 ;  /* 0x000000ffff0fb224 */ /* 0x000fe200078e0210 */
[----:B------:R-:W-:Y:S01]  /*0580*/  ISETP.GT.AND P4, PT, R9, 0x17, PT ;  /* 0x000000170900780c */ /* 0x000fe20003f84270 */
[----:B------:R-:W-:Y:S01]  /*0590*/  IMAD.MOV.U32 R9, RZ, RZ, R10 ;  /* 0x000000ffff097224 */ /* 0x000fe200078e000a */
[----:B------:R-:W-:Y:S01]  /*05a0*/  ISETP.NE.U32.AND P1, PT, R17, RZ, PT ;  /* 0x000000ff1100720c */ /* 0x000fe20003f25070 */
[----:B------:R-:W-:Y:S01]  /*05b0*/  VIADD R10, R15, 0x1 ;  /* 0x000000010f0a7836 */ /* 0x000fe20000000000 */
[----:B------:R-:W-:-:S02]  /*05c0*/  @P0 LOP3.LUT R14, R14, 0xffffff00, RZ, 0xfc, !PT ;  /* 0xffffff000e0e0812 */ /* 0x000fc400078efcff */
[----:B------:R-:W-:Y:S02]  /*05d0*/  ISETP.NE.U32.AND.EX P0, PT, RZ, RZ, PT, P1 ;  /* 0x000000ffff00720c */ /* 0x000fe40003f05110 */
[----:B------:R-:W-:Y:S02]  /*05e0*/  ISETP.GT.AND P3, PT, R9, 0x17, PT ;  /* 0x000000170900780c */ /* 0x000fe40003f64270 */
[----:B------:R-:W-:Y:S02]  /*05f0*/  @P2 LOP3.LUT R13, R13, 0xffffff00, RZ, 0xfc, !PT ;  /* 0xffffff000d0d2812 */ /* 0x000fe400078efcff */
[----:B------:R-:W-:Y:S01]  /*0600*/  PRMT R9, R14, 0x8880, RZ ;  /* 0x000088800e097816 */ /* 0x000fe200000000ff */
[----:B------:R-:W-:Y:S01]  /*0610*/  @!P4 IMAD.MOV R10, RZ, RZ, R15 ;  /* 0x000000ffff0ac224 */ /* 0x000fe200078e020f */
[----:B------:R-:W-:Y:S02]  /*0620*/  PRMT R13, R13, 0x8880, RZ ;  /* 0x000088800d0d7816 */ /* 0x000fe400000000ff */
[----:B------:R-:W-:Y:S01]  /*0630*/  ISETP.GT.AND P1, PT, R9, 0x17, PT ;  /* 0x000000170900780c */ /* 0x000fe20003f24270 */
[----:B------:R-:W-:-:S02]  /*0640*/  VIADD R14, R10, 0x1 ;  /* 0x000000010a0e7836 */ /* 0x000fc40000000000 */
[----:B------:R-:W-:Y:S01]  /*0650*/  IMAD.MOV.U32 R9, RZ, RZ, R13 ;  /* 0x000000ffff097224 */ /* 0x000fe200078e000d */
[----:B------:R-:W-:Y:S01]  /*0660*/  @P0 LOP3.LUT R11, R11, 0xffffff00, RZ, 0xfc, !PT ;  /* 0xffffff000b0b0812 */ /* 0x000fe200078efcff */
[----:B------:R-:W-:Y:S01]  /*0670*/  @!P3 IMAD.MOV R14, RZ, RZ, R10 ;  /* 0x000000ffff0eb224 */ /* 0x000fe200078e020a */
[--C-:B---3--:R-:W-:Y:S02]  /*0680*/  SHF.R.S64 R13, R6, 0x10, R7.reuse ;  /* 0x00000010060d7819 */ /* 0x108fe40000001007 */
[----:B------:R-:W-:Y:S01]  /*0690*/  ISETP.GT.AND P0, PT, R9, 0x17, PT ;  /* 0x000000170900780c */ /* 0x000fe20003f04270 */
[----:B------:R-:W-:Y:S01]  /*06a0*/  VIADD R10, R14, 0x1 ;  /* 0x000000010e0a7836 */ /* 0x000fe20000000000 */
[----:B------:R-:W-:Y:S02]  /*06b0*/  PRMT R9, R11, 0x8880, RZ ;  /* 0x000088800b097816 */ /* 0x000fe400000000ff */
[----:B------:R-:W-:Y:S01]  /*06c0*/  SHF.R.S64 R11, R6, 0x18, R7 ;  /* 0x00000018060b7819 */ /* 0x000fe20000001007 */
[----:B------:R-:W-:Y:S01]  /*06d0*/  @!P1 IMAD.MOV R10, RZ, RZ, R14 ;  /* 0x000000ffff0a9224 */ /* 0x000fe200078e020e */
[----:B------:R-:W-:-:S02]  /*06e0*/  ISETP.GT.AND P1, PT, R9, 0x17, PT ;  /* 0x000000170900780c */ /* 0x000fc40003f24270 */
[----:B------:R-:W-:Y:S01]  /*06f0*/  LOP3.LUT R13, R13, 0xff, RZ, 0xc0, !PT ;  /* 0x000000ff0d0d7812 */ /* 0x000fe200078ec0ff */
[----:B------:R-:W-:Y:S01]  /*0700*/  VIADD R14, R10, 0x1 ;  /* 0x000000010a0e7836 */ /* 0x000fe20000000000 */
[----:B------:R-:W-:Y:S02]  /*0710*/  LOP3.LUT R11, R11, 0xff, RZ, 0xc0, !PT ;  /* 0x000000ff0b0b7812 */ /* 0x000fe400078ec0ff */
[C---:B------:R-:W-:Y:S01]  /*0720*/  PRMT R9, R6.reuse, 0x8880, RZ ;  /* 0x0000888006097816 */ /* 0x040fe200000000ff */
[----:B------:R-:W-:Y:S01]  /*0730*/  @!P0 IMAD.MOV R14, RZ, RZ, R10 ;  /* 0x000000ffff0e8224 */ /* 0x000fe200078e020a */
[----:B------:R-:W-:Y:S02]  /*0740*/  SHF.R.U64 R10, R11, 0x7, RZ ;  /* 0x000000070b0a7819 */ /* 0x000fe400000012ff */
[----:B------:R-:W-:Y:S01]  /*0750*/  PRMT R6, R6, 0x9910, RZ ;  /* 0x0000991006067816 */ /* 0x000fe200000000ff */
[----:B------:R-:W-:Y:S01]  /*0760*/  VIADD R15, R14, 0x1 ;  /* 0x000000010e0f7836 */ /* 0x000fe20000000000 */
[----:B------:R-:W-:Y:S01]  /*0770*/  ISETP.NE.U32.AND P2, PT, R10, RZ, PT ;  /* 0x000000ff0a00720c */ /* 0x000fe20003f45070 */
[----:B------:R-:W-:Y:S01]  /*0780*/  @!P1 IMAD.MOV R15, RZ, RZ, R14 ;  /* 0x000000ffff0f9224 */ /* 0x000fe200078e020e */
[----:B------:R-:W-:-:S02]  /*0790*/  SHF.R.U64 R14, R13, 0x7, RZ ;  /* 0x000000070d0e7819 */ /* 0x000fc400000012ff */
[----:B------:R-:W-:Y:S02]  /*07a0*/  SHF.R.S32.HI R6, RZ, 0x8, R6 ;  /* 0x00000008ff067819 */ /* 0x000fe40000011406 */
[----:B------:R-:W-:Y:S02]  /*07b0*/  ISETP.NE.U32.AND P0, PT, R14, RZ, PT ;  /* 0x000000ff0e00720c */ /* 0x000fe40003f05070 */
[----:B------:R-:W-:Y:S02]  /*07c0*/  ISETP.NE.U32.AND.EX P2, PT, RZ, RZ, PT, P2 ;  /* 0x000000ffff00720c */ /* 0x000fe40003f45120 */
[----:B------:R-:W-:Y:S02]  /*07d0*/  ISETP.NE.U32.AND.EX P0, PT, RZ, RZ, PT, P0 ;  /* 0x000000ffff00720c */ /* 0x000fe40003f05100 */
[----:B------:R-:W-:Y:S02]  /*07e0*/  PRMT R14, R6, 0x9910, RZ ;  /* 0x00009910060e7816 */ /* 0x000fe400000000ff */
[----:B------:R-:W-:-:S02]  /*07f0*/  SHF.R.S32.HI R6, RZ, 0x10, R7 ;  /* 0x00000010ff067819 */ /* 0x000fc40000011407 */
[----:B------:R-:W-:Y:S02]  /*0800*/  LOP3.LUT R10, R7, 0xff, RZ, 0xc0, !PT ;  /* 0x000000ff070a7812 */ /* 0x000fe400078ec0ff */
[----:B------:R-:W-:Y:S02]  /*0810*/  ISETP.GT.AND P4, PT, R9, 0x17, PT ;  /* 0x000000170900780c */ /* 0x000fe40003f84270 */
[----:B------:R-:W-:Y:S02]  /*0820*/  LOP3.LUT R6, R6, 0xff, RZ, 0xc0, !PT ;  /* 0x000000ff06067812 */ /* 0x000fe400078ec0ff */
[----:B------:R-:W-:Y:S02]  /*0830*/  SHF.R.S32.HI R9, RZ, 0x8, R7 ;  /* 0x00000008ff097819 */ /* 0x000fe40000011407 */
[----:B------:R-:W-:Y:S02]  /*0840*/  @P0 LOP3.LUT R13, R13, 0xffffff00, RZ, 0xfc, !PT ;  /* 0xffffff000d0d0812 */ /* 0x000fe400078efcff */
[----:B------:R-:W-:-:S02]  /*0850*/  SHF.R.U64 R17, R10, 0x7, RZ ;  /* 0x000000070a117819 */ /* 0x000fc400000012ff */
[----:B------:R-:W-:Y:S02]  /*0860*/  ISETP.GT.AND P3, PT, R14, 0x17, PT ;  /* 0x000000170e00780c */ /* 0x000fe40003f64270 */
[----:B------:R-:W-:Y:S02]  /*0870*/  SHF.R.U64 R14, R6, 0x7, RZ ;  /* 0x00000007060e7819 */ /* 0x000fe400000012ff */
[----:B------:R-:W-:Y:S02]  /*0880*/  LOP3.LUT R9, R9, 0xff, RZ, 0xc0, !PT ;  /* 0x000000ff09097812 */ /* 0x000fe400078ec0ff */
[----:B------:R-:W-:Y:S02]  /*0890*/  @P2 LOP3.LUT R11, R11, 0xffffff00, RZ, 0xfc, !PT ;  /* 0xffffff000b0b2812 */ /* 0x000fe400078efcff */
[----:B------:R-:W-:Y:S02]  /*08a0*/  PRMT R13, R13, 0x8880, RZ ;  /* 0x000088800d0d7816 */ /* 0x000fe400000000ff */
[----:B------:R-:W-:-:S02]  /*08b0*/  ISETP.NE.U32.AND P5, PT, R17, RZ, PT ;  /* 0x000000ff1100720c */ /* 0x000fc40003fa5070 */
[----:B------:R-:W-:Y:S02]  /*08c0*/  ISETP.NE.U32.AND P2, PT, R14, RZ, PT ;  /* 0x000000ff0e00720c */ /* 0x000fe40003f45070 */
[----:B------:R-:W-:Y:S02]  /*08d0*/  SHF.R.U64 R16, R9, 0x7, RZ ;  /* 0x0000000709107819 */ /* 0x000fe400000012ff */
[----:B------:R-:W-:Y:S01]  /*08e0*/  PRMT R14, R11, 0x8880, RZ ;  /* 0x000088800b0e7816 */ /* 0x000fe200000000ff */
[----:B------:R-:W-:Y:S01]  /*08f0*/  IMAD.MOV.U32 R11, RZ, RZ, R13 ;  /* 0x000000ffff0b7224 */ /* 0x000fe200078e000d */
[----:B------:R-:W-:Y:S02]  /*0900*/  ISETP.NE.U32.AND.EX P0, PT, RZ, RZ, PT, P5 ;  /* 0x000000ffff00720c */ /* 0x000fe40003f05150 */
[----:B------:R-:W-:Y:S01]  /*0910*/  SHF.R.S32.HI R13, RZ, 0x18, R7 ;  /* 0x00000018ff0d7819 */ /* 0x000fe20000011407 */
[----:B------:R-:W-:Y:S01]  /*0920*/  IMAD.MOV.U32 R7, RZ, RZ, R14 ;  /* 0x000000ffff077224 */ /* 0x000fe200078e000e */
[----:B------:R-:W-:Y:S01]  /*0930*/  ISETP.NE.U32.AND P1, PT, R16, RZ, PT ;  /* 0x000000ff1000720c */ /* 0x000fe20003f25070 */
[----:B------:R-:W-:Y:S01]  /*0940*/  VIADD R16, R15, 0x1 ;  /* 0x000000010f107836 */ /* 0x000fe20000000000 */
[----:B------:R-:W-:Y:S01]  /*0950*/  ISETP.GT.AND P5, PT, R11, 0x17, PT ;  /* 0x000000170b00780c */ /* 0x000fe20003fa4270 */
[----:B------:R-:W-:Y:S01]  /*0960*/  @!P4 IMAD.MOV R16, RZ, RZ, R15 ;  /* 0x000000ffff10c224 */ /* 0x000fe200078e020f */
[----:B------:R-:W-:-:S02]  /*0970*/  LOP3.LUT R11, R13, 0xff, RZ, 0xc0, !PT ;  /* 0x000000ff0d0b7812 */ /* 0x000fc400078ec0ff */
[----:B------:R-:W-:Y:S01]  /*0980*/  ISETP.NE.U32.AND.EX P1, PT, RZ, RZ, PT, P1 ;  /* 0x000000ffff00720c */ /* 0x000fe20003f25110 */
[----:B------:R-:W-:Y:S01]  /*0990*/  VIADD R14, R16, 0x1 ;  /* 0x00000001100e7836 */ /* 0x000fe20000000000 */
[----:B------:R-:W-:Y:S01]  /*09a0*/  SHF.R.U64 R13, R11, 0x7, RZ ;  /* 0x000000070b0d7819 */ /* 0x000fe200000012ff */
[----:B------:R-:W-:Y:S01]  /*09b0*/  @!P3 IMAD.MOV R14, RZ, RZ, R16 ;  /* 0x000000ffff0eb224 */ /* 0x000fe200078e0210 */
[----:B------:R-:W-:Y:S02]  /*09c0*/  @P0 LOP3.LUT R10, R10, 0xffffff00, RZ, 0xfc, !PT ;  /* 0xffffff000a0a0812 */ /* 0x000fe400078efcff */
[----:B------:R-:W-:Y:S02]  /*09d0*/  ISETP.NE.U32.AND P0, PT, R13, RZ, PT ;  /* 0x000000ff0d00720c */ /* 0x000fe40003f05070 */
[----:B------:R-:W-:Y:S02]  /*09e0*/  ISETP.NE.U32.AND.EX P2, PT, RZ, RZ, PT, P2 ;  /* 0x000000ffff00720c */ /* 0x000fe40003f45120 */
[----:B------:R-:W-:-:S02]  /*09f0*/  ISETP.NE.U32.AND.EX P0, PT, RZ, RZ, PT, P0 ;  /* 0x000000ffff00720c */ /* 0x000fc40003f05100 */
[----:B------:R-:W-:Y:S02]  /*0a00*/  ISETP.GT.AND P4, PT, R7, 0x17, PT ;  /* 0x000000170700780c */ /* 0x000fe40003f84270 */
[----:B------:R-:W-:Y:S02]  /*0a10*/  @P1 LOP3.LUT R9, R9, 0xffffff00, RZ, 0xfc, !PT ;  /* 0xffffff0009091812 */ /* 0x000fe400078efcff */
[----:B------:R-:W-:Y:S01]  /*0a20*/  PRMT R7, R10, 0x8880, RZ ;  /* 0x000088800a077816 */ /* 0x000fe200000000ff */
[----:B------:R-:W-:Y:S01]  /*0a30*/  VIADD R10, R14, 0x1 ;  /* 0x000000010e0a7836 */ /* 0x000fe20000000000 */
[----:B------:R-:W-:Y:S01]  /*0a40*/  PRMT R9, R9, 0x8880, RZ ;  /* 0x0000888009097816 */ /* 0x000fe200000000ff */
[----:B------:R-:W-:Y:S01]  /*0a50*/  @!P5 IMAD.MOV R10, RZ, RZ, R14 ;  /* 0x000000ffff0ad224 */ /* 0x000fe200078e020e */
[----:B------:R-:W-:Y:S02]  /*0a60*/  ISETP.GT.AND P1, PT, R7, 0x17, PT ;  /* 0x000000170700780c */ /* 0x000fe40003f24270 */
[----:B------:R-:W-:Y:S01]  /*0a70*/  @P2 LOP3.LUT R6, R6, 0xffffff00, RZ, 0xfc, !PT ;  /* 0xffffff0006062812 */ /* 0x000fe200078efcff */
[----:B------:R-:W-:Y:S01]  /*0a80*/  IMAD.MOV.U32 R7, RZ, RZ, R9 ;  /* 0x000000ffff077224 */ /* 0x000fe200078e0009 */
[----:B------:R-:W-:Y:S01]  /*0a90*/  @P0 LOP3.LUT R11, R11, 0xffffff00, RZ, 0xfc, !PT ;  /* 0xffffff000b0b0812 */ /* 0x000fe200078efcff */
[----:B------:R-:W-:Y:S01]  /*0aa0*/  VIADD R13, R10, 0x1 ;  /* 0x000000010a0d7836 */ /* 0x000fe20000000000 */
[----:B------:R-:W-:Y:S01]  /*0ab0*/  PRMT R6, R6, 0x8880, RZ ;  /* 0x0000888006067816 */ /* 0x000fe200000000ff */
[----:B------:R-:W-:Y:S01]  /*0ac0*/  @!P4 IMAD.MOV R13, RZ, RZ, R10 ;  /* 0x000000ffff0dc224 */ /* 0x000fe200078e020a */
[----:B------:R-:W-:-:S02]  /*0ad0*/  ISETP.GT.AND P2, PT, R7, 0x17, PT ;  /* 0x000000170700780c */ /* 0x000fc40003f44270 */
[----:B------:R-:W-:Y:S01]  /*0ae0*/  PRMT R11, R11, 0x8880, RZ ;  /* 0x000088800b0b7816 */ /* 0x000fe200000000ff */
[----:B------:R-:W-:Y:S01]  /*0af0*/  VIADD R7, R13, 0x1 ;  /* 0x000000010d077836 */ /* 0x000fe20000000000 */
[----:B------:R-:W-:Y:S01]  /*0b00*/  ISETP.GT.AND P0, PT, R6, 0x17, PT ;  /* 0x000000170600780c */ /* 0x000fe20003f04270 */
[----:B------:R-:W-:Y:S01]  /*0b10*/  @!P1 IMAD.MOV R7, RZ, RZ, R13 ;  /* 0x000000ffff079224 */ /* 0x000fe200078e020d */
[C---:B----4-:R-:W-:Y:S01]  /*0b20*/  SHF.R.S64 R10, R4.reuse, 0x18, R5 ;  /* 0x00000018040a7819 */ /* 0x050fe20000001005 */
[----:B------:R-:W-:Y:S01]  /*0b30*/  IMAD.MOV.U32 R6, RZ, RZ, R11 ;  /* 0x000000ffff067224 */ /* 0x000fe200078e000b */
[----:B------:R-:W-:Y:S01]  /*0b40*/  SHF.R.S64 R11, R4, 0x10, R5 ;  /* 0x00000010040b7819 */ /* 0x000fe20000001005 */
[----:B------:R-:W-:Y:S01]  /*0b50*/  VIADD R9, R7, 0x1 ;  /* 0x0000000107097836 */ /* 0x000fe20000000000 */
[----:B------:R-:W-:Y:S02]  /*0b60*/  LOP3.LUT R10, R10, 0xff, RZ, 0xc0, !PT ;  /* 0x000000ff0a0a7812 */ /* 0x000fe400078ec0ff */
[----:B------:R-:W-:Y:S01]  /*0b70*/  LOP3.LUT R11, R11, 0xff, RZ, 0xc0, !PT ;  /* 0x000000ff0b0b7812 */ /* 0x000fe200078ec0ff */
[----:B------:R-:W-:Y:S01]  /*0b80*/  @!P2 IMAD.MOV R9, RZ, RZ, R7 ;  /* 0x000000ffff09a224 */ /* 0x000fe200078e0207 */
[----:B------:R-:W-:-:S02]  /*0b90*/  ISETP.GT.AND P1, PT, R6, 0x17, PT ;  /* 0x000000170600780c */ /* 0x000fc40003f24270 */
[----:B------:R-:W-:Y:S01]  /*0ba0*/  SHF.R.U64 R7, R11, 0x7, RZ ;  /* 0x000000070b077819 */ /* 0x000fe200000012ff */
[----:B------:R-:W-:Y:S02]  /*0bb0*/  VIADD R6, R9, 0x1 ;  /* 0x0000000109067836 */ /* 0x000fe40000000000 */
[----:B------:R-:W-:Y:S01]  /*0bc0*/  @!P0 IMAD.MOV R6, RZ, RZ, R9 ;  /* 0x000000ffff068224 */ /* 0x000fe200078e0209 */
[----:B------:R-:W-:Y:S02]  /*0bd0*/  ISETP.NE.U32.AND P0, PT, R7, RZ, PT ;  /* 0x000000ff0700720c */ /* 0x000fe40003f05070 */
[----:B------:R-:W-:Y:S01]  /*0be0*/  PRMT R7, R4, 0x8880, RZ ;  /* 0x0000888004077816 */ /* 0x000fe200000000ff */
[----:B------:R-:W-:Y:S01]  /*0bf0*/  VIADD R13, R6, 0x1 ;  /* 0x00000001060d7836 */ /* 0x000fe20000000000 */
[----:B------:R-:W-:Y:S02]  /*0c00*/  ISETP.NE.U32.AND.EX P0, PT, RZ, RZ, PT, P0 ;  /* 0x000000ffff00720c */ /* 0x000fe40003f05100 */
[----:B------:R-:W-:Y:S01]  /*0c10*/  ISETP.GT.AND P4, PT, R7, 0x17, PT ;  /* 0x000000170700780c */ /* 0x000fe20003f84270 */
[----:B------:R-:W-:Y:S01]  /*0c20*/  @!P1 IMAD.MOV R13, RZ, RZ, R6 ;  /* 0x000000ffff0d9224 */ /* 0x000fe200078e0206 */
[----:B------:R-:W-:-:S02]  /*0c30*/  SHF.R.U64 R7, R10, 0x7, RZ ;  /* 0x000000070a077819 */ /* 0x000fc400000012ff */
[----:B------:R-:W-:Y:S02]  /*0c40*/  PRMT R6, R4, 0x9910, RZ ;  /* 0x0000991004067816 */ /* 0x000fe400000000ff */
[----:B------:R-:W-:Y:S02]  /*0c50*/  LOP3.LUT R4, R5, 0xff, RZ, 0xc0, !PT ;  /* 0x000000ff05047812 */ /* 0x000fe400078ec0ff */
[----:B------:R-:W-:Y:S02]  /*0c60*/  ISETP.NE.U32.AND P2, PT, R7, RZ, PT ;  /* 0x000000ff0700720c */ /* 0x000fe40003f45070 */
[----:B------:R-:W-:Y:S02]  /*0c70*/  SHF.R.U64 R9, R4, 0x7, RZ ;  /* 0x0000000704097819 */ /* 0x000fe400000012ff */
[----:B------:R-:W-:Y:S02]  /*0c80*/  ISETP.NE.U32.AND.EX P2, PT, RZ, RZ, PT, P2 ;  /* 0x000000ffff00720c */ /* 0x000fe40003f45120 */
[----:B------:R-:W-:-:S02]  /*0c90*/  ISETP.NE.U32.AND P1, PT, R9, RZ, PT ;  /* 0x000000ff0900720c */ /* 0x000fc40003f25070 */
[--C-:B------:R-:W-:Y:S02]  /*0ca0*/  SHF.R.S32.HI R9, RZ, 0x8, R5.reuse ;  /* 0x00000008ff097819 */ /* 0x100fe40000011405 */
[----:B------:R-:W-:Y:S02]  /*0cb0*/  SHF.R.S32.HI R7, RZ, 0x10, R5 ;  /* 0x00000010ff077819 */ /* 0x000fe40000011405 */
[----:B------:R-:W-:Y:S02]  /*0cc0*/  SHF.R.S32.HI R6, RZ, 0x8, R6 ;  /* 0x00000008ff067819 */ /* 0x000fe40000011406 */
[----:B------:R-:W-:Y:S02]  /*0cd0*/  LOP3.LUT R9, R9, 0xff, RZ, 0xc0, !PT ;  /* 0x000000ff09097812 */ /* 0x000fe400078ec0ff */
[----:B------:R-:W-:Y:S02]  /*0ce0*/  LOP3.LUT R7, R7, 0xff, RZ, 0xc0, !PT ;  /* 0x000000ff07077812 */ /* 0x000fe400078ec0ff */
[----:B------:R-:W-:-:S02]  /*0cf0*/  PRMT R6, R6, 0x9910, RZ ;  /* 0x0000991006067816 */ /* 0x000fc400000000ff */
[----:B------:R-:W-:Y:S02]  /*0d00*/  @P0 LOP3.LUT R11, R11, 0xffffff00, RZ, 0xfc, !PT ;  /* 0xffffff000b0b0812 */ /* 0x000fe400078efcff */
[----:B------:R-:W-:Y:S02]  /*0d10*/  SHF.R.U64 R15, R9, 0x7, RZ ;  /* 0x00000007090f7819 */ /* 0x000fe400000012ff */
[----:B------:R-:W-:Y:S02]  /*0d20*/  SHF.R.U64 R14, R7, 0x7, RZ ;  /* 0x00000007070e7819 */ /* 0x000fe400000012ff */
[----:B------:R-:W-:Y:S02]  /*0d30*/  ISETP.GT.AND P5, PT, R6, 0x17, PT ;  /* 0x000000170600780c */ /* 0x000fe40003fa4270 */
[----:B------:R-:W-:Y:S02]  /*0d40*/  ISETP.NE.U32.AND.EX P1, PT, RZ, RZ, PT, P1 ;  /* 0x000000ffff00720c */ /* 0x000fe40003f25110 */
[----:B------:R-:W-:-:S02]  /*0d50*/  @P2 LOP3.LUT R10, R10, 0xffffff00, RZ, 0xfc, !PT ;  /* 0xffffff000a0a2812 */ /* 0x000fc400078efcff */
[----:B------:R-:W-:Y:S01]  /*0d60*/  PRMT R6, R11, 0x8880, RZ ;  /* 0x000088800b067816 */ /* 0x000fe200000000ff */
[----:B------:R-:W-:Y:S01]  /*0d70*/  VIADD R11, R13, 0x1 ;  /* 0x000000010d0b7836 */ /* 0x000fe20000000000 */
[----:B------:R-:W-:Y:S01]  /*0d80*/  SHF.R.S32.HI R5, RZ, 0x18, R5 ;  /* 0x00000018ff057819 */ /* 0x000fe20000011405 */
[----:B------:R-:W-:Y:S01]  /*0d90*/  @!P4 IMAD.MOV R11, RZ, RZ, R13 ;  /* 0x000000ffff0bc224 */ /* 0x000fe200078e020d */
[----:B------:R-:W-:Y:S02]  /*0da0*/  ISETP.NE.U32.AND P3, PT, R15, RZ, PT ;  /* 0x000000ff0f00720c */ /* 0x000fe40003f65070 */
[----:B------:R-:W-:Y:S01]  /*0db0*/  ISETP.NE.U32.AND P0, PT, R14, RZ, PT ;  /* 0x000000ff0e00720c */ /* 0x000fe20003f05070 */
[----:B------:R-:W-:Y:S01]  /*0dc0*/  VIADD R13, R11, 0x1 ;  /* 0x000000010b0d7836 */ /* 0x000fe20000000000 */
[----:B------:R-:W-:Y:S01]  /*0dd0*/  PRMT R10, R10, 0x8880, RZ ;  /* 0x000088800a0a7816 */ /* 0x000fe200000000ff */
[----:B------:R-:W-:Y:S01]  /*0de0*/  @!P5 IMAD.MOV R13, RZ, RZ, R11 ;  /* 0x000000ffff0dd224 */ /* 0x000fe200078e020b */
[----:B------:R-:W-:-:S02]  /*0df0*/  ISETP.GT.AND P4, PT, R6, 0x17, PT ;  /* 0x000000170600780c */ /* 0x000fc40003f84270 */
[----:B------:R-:W-:Y:S01]  /*0e00*/  LOP3.LUT R6, R5, 0xff, RZ, 0xc0, !PT ;  /* 0x000000ff05067812 */ /* 0x000fe200078ec0ff */
[----:B------:R-:W-:Y:S01]  /*0e10*/  IMAD.MOV.U32 R5, RZ, RZ, R10 ;  /* 0x000000ffff057224 */ /* 0x000fe200078e000a */
[----:B------:R-:W-:Y:S02]  /*0e20*/  ISETP.NE.U32.AND.EX P3, PT, RZ, RZ, PT, P3 ;  /* 0x000000ffff00720c */ /* 0x000fe40003f65130 */
[----:B------:R-:W-:Y:S02]  /*0e30*/  ISETP.NE.U32.AND.EX P0, PT, RZ, RZ, PT, P0 ;  /* 0x000000ffff00720c */ /* 0x000fe40003f05100 */
[----:B------:R-:W-:Y:S02]  /*0e40*/  SHF.R.U64 R10, R6, 0x7, RZ ;  /* 0x00000007060a7819 */ /* 0x000fe400000012ff */
[----:B------:R-:W-:Y:S02]  /*0e50*/  @P1 LOP3.LUT R4, R4, 0xffffff00, RZ, 0xfc, !PT ;  /* 0xffffff0004041812 */ /* 0x000fe400078efcff */
[----:B------:R-:W-:-:S02]  /*0e60*/  ISETP.NE.U32.AND P1, PT, R10, RZ, PT ;  /* 0x000000ff0a00720c */ /* 0x000fc40003f25070 */
[----:B------:R-:W-:Y:S01]  /*0e70*/  ISETP.GT.AND P2, PT, R5, 0x17, PT ;  /* 0x000000170500780c */ /* 0x000fe20003f44270 */
[----:B------:R-:W-:Y:S01]  /*0e80*/  VIADD R5, R13, 0x1 ;  /* 0x000000010d057836 */ /* 0x000fe20000000000 */
[----:B------:R-:W-:Y:S01]  /*0e90*/  PRMT R4, R4, 0x8880, RZ ;  /* 0x0000888004047816 */ /* 0x000fe200000000ff */
[----:B------:R-:W-:Y:S01]  /*0ea0*/  @!P4 IMAD.MOV R5, RZ, RZ, R13 ;  /* 0x000000ffff05c224 */ /* 0x000fe200078e020d */
[----:B------:R-:W-:Y:S02]  /*0eb0*/  ISETP.NE.U32.AND.EX P1, PT, RZ, RZ, PT, P1 ;  /* 0x000000ffff00720c */ /* 0x000fe40003f25110 */
[----:B------:R-:W-:Y:S02]  /*0ec0*/  @P3 LOP3.LUT R9, R9, 0xffffff00, RZ, 0xfc, !PT ;  /* 0xffffff0009093812 */ /* 0x000fe400078efcff */
[----:B------:R-:W-:Y:S02]  /*0ed0*/  @P0 LOP3.LUT R7, R7, 0xffffff00, RZ, 0xfc, !PT ;  /* 0xffffff0007070812 */ /* 0x000fe400078efcff */
[----:B------:R-:W-:-:S02]  /*0ee0*/  ISETP.GT.AND P3, PT, R4, 0x17, PT ;  /* 0x000000170400780c */ /* 0x000fc40003f64270 */
[----:B------:R-:W-:Y:S01]  /*0ef0*/  PRMT R4, R9, 0x8880, RZ ;  /* 0x0000888009047816 */ /* 0x000fe200000000ff */
[----:B------:R-:W-:Y:S01]  /*0f00*/  VIADD R9, R5, 0x1 ;  /* 0x0000000105097836 */ /* 0x000fe20000000000 */
[----:B------:R-:W-:Y:S01]  /*0f10*/  PRMT R7, R7, 0x8880, RZ ;  /* 0x0000888007077816 */ /* 0x000fe200000000ff */
[----:B------:R-:W-:Y:S01]  /*0f20*/  @!P2 IMAD.MOV R9, RZ, RZ, R5 ;  /* 0x000000ffff09a224 */ /* 0x000fe200078e0205 */
[----:B------:R-:W-:Y:S02]  /*0f30*/  ISETP.GT.AND P0, PT, R4, 0x17, PT ;  /* 0x000000170400780c */ /* 0x000fe40003f04270 */
[----:B------:R-:W-:Y:S01]  /*0f40*/  @P1 LOP3.LUT R6, R6, 0xffffff00, RZ, 0xfc, !PT ;  /* 0xffffff0006061812 */ /* 0x000fe200078efcff */
[----:B------:R-:W-:Y:S01]  /*0f50*/  IMAD.MOV.U32 R4, RZ, RZ, R7 ;  /* 0x000000ffff047224 */ /* 0x000fe200078e0007 */
[----:B-----5:R-:W-:Y:S01]  /*0f60*/  SHF.R.S64 R7, R2, 0x18, R3 ;  /* 0x0000001802077819 */ /* 0x020fe20000001003 */
[----:B------:R-:W-:Y:S02]  /*0f70*/  VIADD R5, R9, 0x1 ;  /* 0x0000000109057836 */ /* 0x000fe40000000000 */
[----:B------:R-:W-:Y:S01]  /*0f80*/  @!P3 IMAD.MOV R5, RZ, RZ, R9 ;  /* 0x000000ffff05b224 */ /* 0x000fe200078e0209 */
[----:B------:R-:W-:-:S02]  /*0f90*/  ISETP.GT.AND P1, PT, R4, 0x17, PT ;  /* 0x000000170400780c */ /* 0x000fc40003f24270 */
[----:B------:R-:W-:Y:S01]  /*0fa0*/  PRMT R4, R6, 0x8880, RZ ;  /* 0x0000888006047816 */ /* 0x000fe200000000ff */
[----:B------:R-:W-:Y:S01]  /*0fb0*/  VIADD R6, R5, 0x1 ;  /* 0x0000000105067836 */ /* 0x000fe20000000000 */
[----:B------:R-:W-:Y:S01]  /*0fc0*/  SHF.R.S64 R9, R2, 0x10, R3 ;  /* 0x0000001002097819 */ /* 0x000fe20000001003 */
[----:B------:R-:W-:Y:S01]  /*0fd0*/  @!P0 IMAD.MOV R6, RZ, RZ, R5 ;  /* 0x000000ffff068224 */ /* 0x000fe200078e0205 */
[----:B------:R-:W-:Y:S02]  /*0fe0*/  ISETP.GT.AND P2, PT, R4, 0x17, PT ;  /* 0x000000170400780c */ /* 0x000fe40003f44270 */
[----:B------:R-:W-:Y:S01]  /*0ff0*/  LOP3.LUT R9, R9, 0xff, RZ, 0xc0, !PT ;  /* 0x000000ff09097812 */ /* 0x000fe200078ec0ff */
[----:B------:R-:W-:Y:S01]  /*1000*/  VIADD R4, R6, 0x1 ;  /* 0x0000000106047836 */ /* 0x000fe20000000000 */
[----:B------:R-:W-:Y:S02]  /*1010*/  LOP3.LUT R7, R7, 0xff, RZ, 0xc0, !PT ;  /* 0x000000ff07077812 */ /* 0x000fe400078ec0ff */
[----:B------:R-:W-:Y:S01]  /*1020*/  SHF.R.U64 R5, R9, 0x7, RZ ;  /* 0x0000000709057819 */ /* 0x000fe200000012ff */
[----:B------:R-:W-:-:S03]  /*1030*/  @!P1 IMAD.MOV R4, RZ, RZ, R6 ;  /* 0x000000ffff049224 */ /* 0x000fc600078e0206 */
[----:B------:R-:W-:Y:S01]  /*1040*/  ISETP.NE.U32.AND P0, PT, R5, RZ, PT ;  /* 0x000000ff0500720c */ /* 0x000fe20003f05070 */
[----:B------:R-:W-:Y:S01]  /*1050*/  VIADD R10, R4, 0x1 ;  /* 0x00000001040a7836 */ /* 0x000fe20000000000 */
[C---:B------:R-:W-:Y:S01]  /*1060*/  PRMT R5, R2.reuse, 0x8880, RZ ;  /* 0x0000888002057816 */ /* 0x040fe200000000ff */
[----:B------:R-:W-:Y:S01]  /*1070*/  @!P2 IMAD.MOV R10, RZ, RZ, R4 ;  /* 0x000000ffff0aa224 */ /* 0x000fe200078e0204 */
[----:B------:R-:W-:Y:S02]  /*1080*/  PRMT R4, R2, 0x9910, RZ ;  /* 0x0000991002047816 */ /* 0x000fe400000000ff */
[----:B------:R-:W-:Y:S02]  /*1090*/  ISETP.GT.AND P4, PT, R5, 0x17, PT ;  /* 0x000000170500780c */ /* 0x000fe40003f84270 */
[----:B------:R-:W-:Y:S02]  /*10a0*/  LOP3.LUT R2, R3, 0xff, RZ, 0xc0, !PT ;  /* 0x000000ff03027812 */ /* 0x000fe400078ec0ff */
[----:B------:R-:W-:-:S02]  /*10b0*/  SHF.R.U64 R5, R7, 0x7, RZ ;  /* 0x0000000707057819 */ /* 0x000fc400000012ff */
[----:B------:R-:W-:Y:S02]  /*10c0*/  SHF.R.U64 R6, R2, 0x7, RZ ;  /* 0x0000000702067819 */ /* 0x000fe400000012ff */
[----:B------:R-:W-:Y:S02]  /*10d0*/  ISETP.NE.U32.AND P2, PT, R5, RZ, PT ;  /* 0x000000ff0500720c */ /* 0x000fe40003f45070 */
[----:B------:R-:W-:Y:S02]  /*10e0*/  ISETP.NE.U32.AND.EX P0, PT, RZ, RZ, PT, P0 ;  /* 0x000000ffff00720c */ /* 0x000fe40003f05100 */
[----:B------:R-:W-:Y:S02]  /*10f0*/  ISETP.NE.U32.AND P1, PT, R6, RZ, PT ;  /* 0x000000ff0600720c */ /* 0x000fe40003f25070 */
[----:B------:R-:W-:Y:S02]  /*1100*/  ISETP.NE.U32.AND.EX P2, PT, RZ, RZ, PT, P2 ;  /* 0x000000ffff00720c */ /* 0x000fe40003f45120 */
[----:B------:R-:W-:-:S02]  /*1110*/  SHF.R.S32.HI R6, RZ, 0x8, R3 ;  /* 0x00000008ff067819 */ /* 0x000fc40000011403 */
[----:B------:R-:W-:Y:S02]  /*1120*/  SHF.R.S32.HI R5, RZ, 0x10, R3 ;  /* 0x00000010ff057819 */ /* 0x000fe40000011403 */
[----:B------:R-:W-:Y:S02]  /*1130*/  SHF.R.S32.HI R4, RZ, 0x8, R4 ;  /* 0x00000008ff047819 */ /* 0x000fe40000011404 */
[----:B------:R-:W-:Y:S02]  /*1140*/  LOP3.LUT R6, R6, 0xff, RZ, 0xc0, !PT ;  /* 0x000000ff06067812 */ /* 0x000fe400078ec0ff */
[----:B------:R-:W-:Y:S02]  /*1150*/  LOP3.LUT R5, R5, 0xff, RZ, 0xc0, !PT ;  /* 0x000000ff05057812 */ /* 0x000fe400078ec0ff */
[----:B------:R-:W-:Y:S02]  /*1160*/  PRMT R4, R4, 0x9910, RZ ;  /* 0x0000991004047816 */ /* 0x000fe400000000ff */
[----:B------:R-:W-:-:S02]  /*1170*/  SHF.R.U64 R13, R6, 0x7, RZ ;  /* 0x00000007060d7819 */ /* 0x000fc400000012ff */
[----:B------:R-:W-:Y:S02]  /*1180*/  @P0 LOP3.LUT R9, R9, 0xffffff00, RZ, 0xfc, !PT ;  /* 0xffffff0009090812 */ /* 0x000fe400078efcff */
[----:B------:R-:W-:Y:S02]  /*1190*/  ISETP.NE.U32.AND.EX P1, PT, RZ, RZ, PT, P1 ;  /* 0x000000ffff00720c */ /* 0x000fe40003f25110 */
[----:B------:R-:W-:Y:S02]  /*11a0*/  SHF.R.U64 R11, R5, 0x7, RZ ;  /* 0x00000007050b7819 */ /* 0x000fe400000012ff */
[----:B------:R-:W-:Y:S02]  /*11b0*/  ISETP.GT.AND P5, PT, R4, 0x17, PT ;  /* 0x000000170400780c */ /* 0x000fe40003fa4270 */
[----:B------:R-:W-:Y:S02]  /*11c0*/  ISETP.NE.U32.AND P3, PT, R13, RZ, PT ;  /* 0x000000ff0d00720c */ /* 0x000fe40003f65070 */
[----:B------:R-:W-:-:S02]  /*11d0*/  @P2 LOP3.LUT R7, R7, 0xffffff00, RZ, 0xfc, !PT ;  /* 0xffffff0007072812 */ /* 0x000fc400078efcff */
[----:B------:R-:W-:Y:S01]  /*11e0*/  PRMT R4, R9, 0x8880, RZ ;  /* 0x0000888009047816 */ /* 0x000fe200000000ff */
[----:B------:R-:W-:Y:S01]  /*11f0*/  VIADD R9, R10, 0x1 ;  /* 0x000000010a097836 */ /* 0x000fe20000000000 */
[----:B------:R-:W-:Y:S01]  /*1200*/  SHF.R.S32.HI R3, RZ, 0x18, R3 ;  /* 0x00000018ff037819 */ /* 0x000fe20000011403 */
[----:B------:R-:W-:Y:S01]  /*1210*/  @!P4 IMAD.MOV R9, RZ, RZ, R10 ;  /* 0x000000ffff09c224 */ /* 0x000fe200078e020a */
[----:B------:R-:W-:Y:S02]  /*1220*/  ISETP.NE.U32.AND P0, PT, R11, RZ, PT ;  /* 0x000000ff0b00720c */ /* 0x000fe40003f05070 */
[----:B------:R-:W-:Y:S01]  /*1230*/  ISETP.NE.U32.AND.EX P3, PT, RZ, RZ, PT, P3 ;  /* 0x000000ffff00720c */ /* 0x000fe20003f65130 */
[----:B------:R-:W-:Y:S01]  /*1240*/  VIADD R10, R9, 0x1 ;  /* 0x00000001090a7836 */ /* 0x000fe20000000000 */
[----:B------:R-:W-:Y:S01]  /*1250*/  PRMT R7, R7, 0x8880, RZ ;  /* 0x0000888007077816 */ /* 0x000fe200000000ff */
[----:B------:R-:W-:Y:S01]  /*1260*/  @!P5 IMAD.MOV R10, RZ, RZ, R9 ;  /* 0x000000ffff0ad224 */ /* 0x000fe200078e0209 */
[----:B------:R-:W-:-:S02]  /*1270*/  ISETP.GT.AND P4, PT, R4, 0x17, PT ;  /* 0x000000170400780c */ /* 0x000fc40003f84270 */
[----:B------:R-:W-:Y:S01]  /*1280*/  LOP3.LUT R4, R3, 0xff, RZ, 0xc0, !PT ;  /* 0x000000ff03047812 */ /* 0x000fe200078ec0ff */
[----:B------:R-:W-:Y:S01]  /*1290*/  IMAD.MOV.U32 R3, RZ, RZ, R7 ;  /* 0x000000ffff037224 */ /* 0x000fe200078e0007 */
[----:B------:R-:W-:Y:S02]  /*12a0*/  ISETP.NE.U32.AND.EX P0, PT, RZ, RZ, PT, P0 ;  /* 0x000000ffff00720c */ /* 0x000fe40003f05100 */
[----:B------:R-:W-:Y:S02]  /*12b0*/  SHF.R.U64 R7, R4, 0x7, RZ ;  /* 0x0000000704077819 */ /* 0x000fe400000012ff */
[----:B------:R-:W-:Y:S02]  /*12c0*/  @P1 LOP3.LUT R2, R2, 0xffffff00, RZ, 0xfc, !PT ;  /* 0xffffff0002021812 */ /* 0x000fe400078efcff */
[----:B------:R-:W-:Y:S02]  /*12d0*/  ISETP.NE.U32.AND P1, PT, R7, RZ, PT ;  /* 0x000000ff0700720c */ /* 0x000fe40003f25070 */
[----:B------:R-:W-:Y:S01]  /*12e0*/  ISETP.GT.AND P2, PT, R3, 0x17, PT ;  /* 0x000000170300780c */ /* 0x000fe20003f44270 */
[----:B------:R-:W-:Y:S01]  /*12f0*/  VIADD R3, R10, 0x1 ;  /* 0x000000010a037836 */ /* 0x000fe20000000000 */
[----:B------:R-:W-:Y:S01]  /*1300*/  PRMT R2, R2, 0x8880, RZ ;  /* 0x0000888002027816 */ /* 0x000fe200000000ff */
[----:B------:R-:W-:Y:S01]  /*1310*/  @!P4 IMAD.MOV R3, RZ, RZ, R10 ;  /* 0x000000ffff03c224 */ /* 0x000fe200078e020a */
[----:B------:R-:W-:-:S02]  /*1320*/  @P3 LOP3.LUT R6, R6, 0xffffff00, RZ, 0xfc, !PT ;  /* 0xffffff0006063812 */ /* 0x000fc400078efcff */
[----:B------:R-:W-:Y:S02]  /*1330*/  ISETP.NE.U32.AND.EX P1, PT, RZ, RZ, PT, P1 ;  /* 0x000000ffff00720c */ /* 0x000fe40003f25110 */
[----:B------:R-:W-:Y:S02]  /*1340*/  ISETP.GT.AND P3, PT, R2, 0x17, PT ;  /* 0x000000170200780c */ /* 0x000fe40003f64270 */
[----:B------:R-:W-:Y:S02]  /*1350*/  @P0 LOP3.LUT R5, R5, 0xffffff00, RZ, 0xfc, !PT ;  /* 0xffffff0005050812 */ /* 0x000fe400078efcff */
[----:B------:R-:W-:Y:S01]  /*1360*/  PRMT R2, R6, 0x8880, RZ ;  /* 0x0000888006027816 */ /* 0x000fe200000000ff */
[----:B------:R-:W-:Y:S01]  /*1370*/  VIADD R6, R3, 0x1 ;  /* 0x0000000103067836 */ /* 0x000fe20000000000 */
[----:B------:R-:W-:Y:S01]  /*1380*/  PRMT R5, R5, 0x8880, RZ ;  /* 0x0000888005057816 */ /* 0x000fe200000000ff */
[----:B------:R-:W-:Y:S01]  /*1390*/  @!P2 IMAD.MOV R6, RZ, RZ, R3 ;  /* 0x000000ffff06a224 */ /* 0x000fe200078e0203 */
[----:B------:R-:W-:-:S03]  /*13a0*/  ISETP.GT.AND P0, PT, R2, 0x17, PT ;  /* 0x000000170200780c */ /* 0x000fc60003f04270 */
[----:B------:R-:W-:Y:S01]  /*13b0*/  IMAD.MOV.U32 R2, RZ, RZ, R5 ;  /* 0x000000ffff027224 */ /* 0x000fe200078e0005 */
[----:B------:R-:W-:Y:S01]  /*13c0*/  @P1 LOP3.LUT R4, R4, 0xffffff00, RZ, 0xfc, !PT ;  /* 0xffffff0004041812 */ /* 0x000fe200078efcff */
[----:B------:R-:W-:Y:S02]  /*13d0*/  VIADD R3, R6, 0x1 ;  /* 0x0000000106037836 */ /* 0x000fe40000000000 */
[----:B------:R-:W-:Y:S01]  /*13e0*/  @!P3 IMAD.MOV R3, RZ, RZ, R6 ;  /* 0x000000ffff03b224 */ /* 0x000fe200078e0206 */
[----:B------:R-:W-:Y:S02]  /*13f0*/  ISETP.GT.AND P1, PT, R2, 0x17, PT ;  /* 0x000000170200780c */ /* 0x000fe40003f24270 */
[----:B------:R-:W-:Y:S01]  /*1400*/  PRMT R2, R4, 0x8880, RZ ;  /* 0x0000888004027816 */ /* 0x000fe200000000ff */
[----:B------:R-:W-:Y:S02]  /*1410*/  VIADD R4, R3, 0x1 ;  /* 0x0000000103047836 */ /* 0x000fe40000000000 */
[----:B------:R-:W-:Y:S01]  /*1420*/  @!P0 IMAD.MOV R4, RZ, RZ, R3 ;  /* 0x000000ffff048224 */ /* 0x000fe200078e0203 */
[----:B------:R-:W-:-:S03]  /*1430*/  ISETP.GT.AND P0, PT, R2, 0x17, PT ;  /* 0x000000170200780c */ /* 0x000fc60003f04270 */
[----:B------:R-:W-:-:S04]  /*1440*/  VIADD R2, R4, 0x1 ;  /* 0x0000000104027836 */ /* 0x000fc80000000000 */
[----:B------:R-:W-:-:S04]  /*1450*/  @!P1 IMAD.MOV R2, RZ, RZ, R4 ;  /* 0x000000ffff029224 */ /* 0x000fc800078e0204 */
[----:B------:R-:W-:Y:S02]  /*1460*/  VIADD R9, R2, 0x1 ;  /* 0x0000000102097836 */ /* 0x000fe40000000000 */
[----:B------:R-:W-:Y:S01]  /*1470*/  @!P0 IMAD.MOV R9, RZ, RZ, R2 ;  /* 0x000000ffff098224 */ /* 0x000fe200078e0202 */
[----:B------:R-:W-:Y:S06]  /*1480*/  BRA.U UP1, `(.L_x_9) ;  /* 0xffffffed01587547 */ /* 0x000fec000b83ffff */
.L_x_8:
[----:B------:R-:W-:Y:S05]  /*1490*/  BRA.U !UP0, `(.L_x_7) ;  /* 0x0000000d08947547 */ /* 0x000fea000b800000 */
[----:B------:R-:W-:Y:S02]  /*14a0*/  UISETP.NE.AND UP0, UPT, UR8, 0x1, UPT ;  /* 0x000000010800788c */ /* 0x000fe4000bf05270 */
[----:B------:R-:W-:-:S04]  /*14b0*/  ULOP3.LUT UR5, UR5, 0x1, URZ, 0xc0, !UPT ;  /* 0x0000000105057892 */ /* 0x000fc8000f8ec0ff */
[----:B------:R-:W-:-:S03]  /*14c0*/  UISETP.NE.U32.AND UP1, UPT, UR5, 0x1, UPT ;  /* 0x000000010500788c */ /* 0x000fc6000bf25070 */
[----:B------:R-:W-:Y:S08]  /*14d0*/  BRA.U !UP0, `(.L_x_10) ;  /* 0x0000000908547547 */ /* 0x000ff0000b800000 */
[----:B------:R-:W0:Y:S01]  /*14e0*/  LDC.64 R6, c[0x0][0x380] ;  /* 0x0000e000ff067b82 */ /* 0x000e220000000a00 */
[----:B------:R-:W-:-:S04]  /*14f0*/  VIADD R3, R8, UR4 ;  /* 0x0000000408037c36 */ /* 0x000fc80008000000 */
[----:B0-----:R-:W-:-:S05]  /*1500*/  IMAD.WIDE R6, R3, 0x8, R6 ;  /* 0x0000000803067825 */ /* 0x001fca00078e0206 */
[----:B------:R-:W2:Y:S04]  /*1510*/  LDG.E.64 R4, desc[UR10][R6.64] ;  /* 0x0000000a06047981 */ /* 0x000ea8000c1e1b00 */
[----:B------:R0:W3:Y:S01]  /*1520*/  LDG.E.64 R2, desc[UR10][R6.64+0x8] ;  /* 0x0000080a06027981 */ /* 0x0000e2000c1e1b00 */
[----:B------:R-:W-:Y:S01]  /*1530*/  UIADD3 UR4, UPT, UPT, UR4, 0x2, URZ ;  /* 0x0000000204047890 */ /* 0x000fe2000fffe0ff */
[C---:B--2---:R-:W-:Y:S02]  /*1540*/  SHF.R.S64 R12, R4.reuse, 0x10, R5 ;  /* 0x00000010040c7819 */ /* 0x044fe40000001005 */
[----:B------:R-:W-:Y:S02]  /*1550*/  PRMT R13, R4, 0x8880, RZ ;  /* 0x00008880040d7816 */ /* 0x000fe400000000ff */
[----:B------:R-:W-:-:S02]  /*1560*/  LOP3.LUT R12, R12, 0xff, RZ, 0xc0, !PT ;  /* 0x000000ff0c0c7812 */ /* 0x000fc400078ec0ff */
[----:B------:R-:W-:Y:S01]  /*1570*/  PRMT R10, R4, 0x9910, RZ ;  /* 0x00009910040a7816 */ /* 0x000fe200000000ff */
[----:B0-----:R-:W-:Y:S01]  /*1580*/  IMAD.MOV.U32 R6, RZ, RZ, R13 ;  /* 0x000000ffff067224 */ /* 0x001fe200078e000d */
[----:B------:R-:W-:Y:S02]  /*1590*/  SHF.R.U64 R11, R12, 0x7, RZ ;  /* 0x000000070c0b7819 */ /* 0x000fe400000012ff */
[----:B------:R-:W-:Y:S02]  /*15a0*/  SHF.R.S32.HI R10, RZ, 0x8, R10 ;  /* 0x00000008ff0a7819 */ /* 0x000fe4000001140a */
[----:B------:R-:W-:Y:S02]  /*15b0*/  ISETP.NE.U32.AND P1, PT, R11, RZ, PT ;  /* 0x000000ff0b00720c */ /* 0x000fe40003f25070 */
[----:B------:R-:W-:Y:S02]  /*15c0*/  SHF.R.S64 R11, R4, 0x18, R5 ;  /* 0x00000018040b7819 */ /* 0x000fe40000001005 */
[----:B------:R-:W-:-:S02]  /*15d0*/  LOP3.LUT R4, R5, 0xff, RZ, 0xc0, !PT ;  /* 0x000000ff05047812 */ /* 0x000fc400078ec0ff */
[----:B------:R-:W-:Y:S02]  /*15e0*/  LOP3.LUT R11, R11, 0xff, RZ, 0xc0, !PT ;  /* 0x000000ff0b0b7812 */ /* 0x000fe400078ec0ff */
[----:B------:R-:W-:Y:S02]  /*15f0*/  ISETP.NE.U32.AND.EX P1, PT, RZ, RZ, PT, P1 ;  /* 0x000000ffff00720c */ /* 0x000fe40003f25110 */
[----:B------:R-:W-:Y:S02]  /*1600*/  SHF.R.U64 R13, R11, 0x7, RZ ;  /* 0x000000070b0d7819 */ /* 0x000fe400000012ff */
[----:B------:R-:W-:Y:S02]  /*1610*/  PRMT R7, R10, 0x9910, RZ ;  /* 0x000099100a077816 */ /* 0x000fe400000000ff */
[----:B------:R-:W-:Y:S02]  /*1620*/  SHF.R.U64 R10, R4, 0x7, RZ ;  /* 0x00000007040a7819 */ /* 0x000fe400000012ff */
[----:B------:R-:W-:Y:S01]  /*1630*/  ISETP.NE.U32.AND P0, PT, R13, RZ, PT ;  /* 0x000000ff0d00720c */ /* 0x000fe20003f05070 */
[----:B------:R-:W-:Y:S01]  /*1640*/  VIADD R13, R9, 0x1 ;  /* 0x00000001090d7836 */ /* 0x000fe20000000000 */
[----:B------:R-:W-:-:S02]  /*1650*/  ISETP.NE.U32.AND P3, PT, R10, RZ, PT ;  /* 0x000000ff0a00720c */ /* 0x000fc40003f65070 */
[----:B------:R-:W-:Y:S02]  /*1660*/  ISETP.NE.U32.AND.EX P0, PT, RZ, RZ, PT, P0 ;  /* 0x000000ffff00720c */ /* 0x000fe40003f05100 */
[--C-:B------:R-:W-:Y:S02]  /*1670*/  SHF.R.S32.HI R10, RZ, 0x8, R5.reuse ;  /* 0x00000008ff0a7819 */ /* 0x100fe40000011405 */
[----:B------:R-:W-:Y:S02]  /*1680*/  ISETP.GT.AND P2, PT, R6, 0x17, PT ;  /* 0x000000170600780c */ /* 0x000fe40003f44270 */
[----:B------:R-:W-:Y:S02]  /*1690*/  ISETP.GT.AND P4, PT, R7, 0x17, PT ;  /* 0x000000170700780c */ /* 0x000fe40003f84270 */
[----:B------:R-:W-:Y:S02]  /*16a0*/  SHF.R.S32.HI R7, RZ, 0x10, R5 ;  /* 0x00000010ff077819 */ /* 0x000fe40000011405 */
[----:B------:R-:W-:-:S02]  /*16b0*/  LOP3.LUT R10, R10, 0xff, RZ, 0xc0, !PT ;  /* 0x000000ff0a0a7812 */ /* 0x000fc400078ec0ff */
[----:B------:R-:W-:Y:S02]  /*16c0*/  @P1 LOP3.LUT R12, R12, 0xffffff00, RZ, 0xfc, !PT ;  /* 0xffffff000c0c1812 */ /* 0x000fe400078efcff */
[----:B------:R-:W-:Y:S02]  /*16d0*/  LOP3.LUT R7, R7, 0xff, RZ, 0xc0, !PT ;  /* 0x000000ff07077812 */ /* 0x000fe400078ec0ff */
[----:B------:R-:W-:Y:S01]  /*16e0*/  SHF.R.U64 R14, R10, 0x7, RZ ;  /* 0x000000070a0e7819 */ /* 0x000fe200000012ff */
[----:B------:R-:W-:Y:S01]  /*16f0*/  @!P2 IMAD.MOV R13, RZ, RZ, R9 ;  /* 0x000000ffff0da224 */ /* 0x000fe200078e0209 */
[----:B------:R-:W-:Y:S02]  /*1700*/  PRMT R6, R12, 0x8880, RZ ;  /* 0x000088800c067816 */ /* 0x000fe400000000ff */
[----:B------:R-:W-:Y:S01]  /*1710*/  ISETP.NE.U32.AND.EX P1, PT, RZ, RZ, PT, P3 ;  /* 0x000000ffff00720c */ /* 0x000fe20003f25130 */
[----:B------:R-:W-:Y:S01]  /*1720*/  VIADD R9, R13, 0x1 ;  /* 0x000000010d097836 */ /* 0x000fe20000000000 */
[----:B------:R-:W-:Y:S01]  /*1730*/  SHF.R.U64 R12, R7, 0x7, RZ ;  /* 0x00000007070c7819 */ /* 0x000fe200000012ff */
[----:B------:R-:W-:Y:S01]  /*1740*/  @!P4 IMAD.MOV R9, RZ, RZ, R13 ;  /* 0x000000ffff09c224 */ /* 0x000fe200078e020d */
[----:B------:R-:W-:-:S02]  /*1750*/  ISETP.NE.U32.AND P5, PT, R14, RZ, PT ;  /* 0x000000ff0e00720c */ /* 0x000fc40003fa5070 */
[----:B------:R-:W-:Y:S02]  /*1760*/  @P0 LOP3.LUT R11, R11, 0xffffff00, RZ, 0xfc, !PT ;  /* 0xffffff000b0b0812 */ /* 0x000fe400078efcff */
[----:B------:R-:W-:Y:S02]  /*1770*/  SHF.R.S32.HI R5, RZ, 0x18, R5 ;  /* 0x00000018ff057819 */ /* 0x000fe40000011405 */
[----:B------:R-:W-:Y:S02]  /*1780*/  ISETP.NE.U32.AND P2, PT, R12, RZ, PT ;  /* 0x000000ff0c00720c */ /* 0x000fe40003f45070 */
[----:B------:R-:W-:Y:S02]  /*1790*/  ISETP.NE.U32.AND.EX P0, PT, RZ, RZ, PT, P5 ;  /* 0x000000ffff00720c */ /* 0x000fe40003f05150 */
[----:B------:R-:W-:Y:S02]  /*17a0*/  PRMT R11, R11, 0x8880, RZ ;  /* 0x000088800b0b7816 */ /* 0x000fe400000000ff */
        /* <DEDUP_REMOVED lines=12> */
[----:B------:R-:W-:Y:S01]  /*1870*/  ISETP.NE.U32.AND.EX P0, PT, RZ, RZ, PT, P1 ;  /* 0x000000ffff00720c */ /* 0x000fe20003f05110 */
[----:B------:R-:W-:Y:S01]  /*1880*/  VIADD R9, R5, 0x1 ;  /* 0x0000000105097836 */ /* 0x000fe20000000000 */
        /* <DEDUP_REMOVED lines=10> */
[----:B---3--:R-:W-:Y:S02]  /*1930*/  SHF.R.S64 R9, R2, 0x10, R3 ;  /* 0x0000001002097819 */ /* 0x008fe40000001003 */
[----:B------:R-:W-:Y:S02]  /*1940*/  ISETP.GT.AND P0, PT, R4, 0x17, PT ;  /* 0x000000170400780c */ /* 0x000fe40003f04270 */
[----:B------:R-:W-:Y:S01]  /*1950*/  PRMT R4, R6, 0x8880, RZ ;  /* 0x0000888006047816 */ /* 0x000fe200000000ff */
[----:B------:R-:W-:Y:S01]  /*1960*/  VIADD R6, R5, 0x1 ;  /* 0x0000000105067836 */ /* 0x000fe20000000000 */
[----:B------:R-:W-:Y:S01]  /*1970*/  LOP3.LUT R9, R9, 0xff, RZ, 0xc0, !PT ;  /* 0x000000ff09097812 */ /* 0x000fe200078ec0ff */
[----:B------:R-:W-:Y:S01]  /*1980*/  @!P1 IMAD.MOV R6, RZ, RZ, R5 ;  /* 0x000000ffff069224 */ /* 0x000fe200078e0205 */
[----:B------:R-:W-:-:S02]  /*1990*/  ISETP.GT.AND P1, PT, R4, 0x17, PT ;  /* 0x000000170400780c */ /* 0x000fc40003f24270 */
[----:B------:R-:W-:Y:S01]  /*19a0*/  SHF.R.U64 R5, R9, 0x7, RZ ;  /* 0x0000000709057819 */ /* 0x000fe200000012ff */
[----:B------:R-:W-:Y:S01]  /*19b0*/  VIADD R4, R6, 0x1 ;  /* 0x0000000106047836 */ /* 0x000fe20000000000 */
[----:B------:R-:W-:-:S03]  /*19c0*/  SHF.R.S64 R7, R2, 0x18, R3 ;  /* 0x0000001802077819 */ /* 0x000fc60000001003 */
[----:B------:R-:W-:Y:S01]  /*19d0*/  @!P0 IMAD.MOV R4, RZ, RZ, R6 ;  /* 0x000000ffff048224 */ /* 0x000fe200078e0206 */
[----:B------:R-:W-:Y:S02]  /*19e0*/  ISETP.NE.U32.AND P0, PT, R5, RZ, PT ;  /* 0x000000ff0500720c */ /* 0x000fe40003f05070 */
[----:B------:R-:W-:Y:S01]  /*19f0*/  PRMT R5, R2, 0x8880, RZ ;  /* 0x0000888002057816 */ /* 0x000fe200000000ff */
[----:B------:R-:W-:Y:S01]  /*1a00*/  VIADD R10, R4, 0x1 ;  /* 0x00000001040a7836 */ /* 0x000fe20000000000 */
[----:B------:R-:W-:Y:S01]  /*1a10*/  LOP3.LUT R7, R7, 0xff, RZ, 0xc0, !PT ;  /* 0x000000ff07077812 */ /* 0x000fe200078ec0ff */
[----:B------:R-:W-:Y:S01]  /*1a20*/  @!P1 IMAD.MOV R10, RZ, RZ, R4 ;  /* 0x000000ffff0a9224 */ /* 0x000fe200078e0204 */
[----:B------:R-:W-:Y:S02]  /*1a30*/  PRMT R4, R2, 0x9910, RZ ;  /* 0x0000991002047816 */ /* 0x000fe400000000ff */
[----:B------:R-:W-:Y:S02]  /*1a40*/  ISETP.GT.AND P4, PT, R5, 0x17, PT ;  /* 0x000000170500780c */ /* 0x000fe40003f84270 */
[----:B------:R-:W-:-:S02]  /*1a50*/  LOP3.LUT R2, R3, 0xff, RZ, 0xc0, !PT ;  /* 0x000000ff03027812 */ /* 0x000fc400078ec0ff */
[----:B------:R-:W-:Y:S02]  /*1a60*/  SHF.R.U64 R5, R7, 0x7, RZ ;  /* 0x0000000707057819 */ /* 0x000fe400000012ff */
[----:B------:R-:W-:Y:S02]  /*1a70*/  SHF.R.U64 R6, R2, 0x7, RZ ;  /* 0x0000000702067819 */ /* 0x000fe400000012ff */
[----:B------:R-:W-:Y:S02]  /*1a80*/  ISETP.NE.U32.AND P2, PT, R5, RZ, PT ;  /* 0x000000ff0500720c */ /* 0x000fe40003f45070 */
[----:B------:R-:W-:Y:S02]  /*1a90*/  ISETP.NE.U32.AND.EX P0, PT, RZ, RZ, PT, P0 ;  /* 0x000000ffff00720c */ /* 0x000fe40003f05100 */
[----:B------:R-:W-:Y:S02]  /*1aa0*/  ISETP.NE.U32.AND P1, PT, R6, RZ, PT ;  /* 0x000000ff0600720c */ /* 0x000fe40003f25070 */
[----:B------:R-:W-:-:S02]  /*1ab0*/  ISETP.NE.U32.AND.EX P2, PT, RZ, RZ, PT, P2 ;  /* 0x000000ffff00720c */ /* 0x000fc40003f45120 */
[--C-:B------:R-:W-:Y:S02]  /*1ac0*/  SHF.R.S32.HI R6, RZ, 0x8, R3.reuse ;  /* 0x00000008ff067819 */ /* 0x100fe40000011403 */
[----:B------:R-:W-:Y:S02]  /*1ad0*/  SHF.R.S32.HI R5, RZ, 0x10, R3 ;  /* 0x00000010ff057819 */ /* 0x000fe40000011403 */
[----:B------:R-:W-:Y:S02]  /*1ae0*/  SHF.R.S32.HI R4, RZ, 0x8, R4 ;  /* 0x00000008ff047819 */ /* 0x000fe40000011404 */
[----:B------:R-:W-:Y:S02]  /*1af0*/  LOP3.LUT R6, R6, 0xff, RZ, 0xc0, !PT ;  /* 0x000000ff06067812 */ /* 0x000fe400078ec0ff */
[----:B------:R-:W-:Y:S02]  /*1b00*/  LOP3.LUT R5, R5, 0xff, RZ, 0xc0, !PT ;  /* 0x000000ff05057812 */ /* 0x000fe400078ec0ff */
[----:B------:R-:W-:-:S02]  /*1b10*/  PRMT R4, R4, 0x9910, RZ ;  /* 0x0000991004047816 */ /* 0x000fc400000000ff */
[----:B------:R-:W-:Y:S02]  /*1b20*/  SHF.R.U64 R12, R6, 0x7, RZ ;  /* 0x00000007060c7819 */ /* 0x000fe400000012ff */
[----:B------:R-:W-:Y:S02]  /*1b30*/  @P0 LOP3.LUT R9, R9, 0xffffff00, RZ, 0xfc, !PT ;  /* 0xffffff0009090812 */ /* 0x000fe400078efcff */
[----:B------:R-:W-:Y:S02]  /*1b40*/  ISETP.NE.U32.AND.EX P1, PT, RZ, RZ, PT, P1 ;  /* 0x000000ffff00720c */ /* 0x000fe40003f25110 */
[----:B------:R-:W-:Y:S02]  /*1b50*/  SHF.R.U64 R11, R5, 0x7, RZ ;  /* 0x00000007050b7819 */ /* 0x000fe400000012ff */
[----:B------:R-:W-:Y:S02]  /*1b60*/  ISETP.GT.AND P5, PT, R4, 0x17, PT ;  /* 0x000000170400780c */ /* 0x000fe40003fa4270 */
[----:B------:R-:W-:-:S02]  /*1b70*/  ISETP.NE.U32.AND P3, PT, R12, RZ, PT ;  /* 0x000000ff0c00720c */ /* 0x000fc40003f65070 */
[----:B------:R-:W-:Y:S02]  /*1b80*/  @P2 LOP3.LUT R7, R7, 0xffffff00, RZ, 0xfc, !PT ;  /* 0xffffff0007072812 */ /* 0x000fe400078efcff */
        /* <DEDUP_REMOVED lines=41> */
[----:B------:R-:W-:-:S07]  /*1e20*/  @!P0 IMAD.MOV R9, RZ, RZ, R2 ;  /* 0x000000ffff098224 */ /* 0x000fce00078e0202 */
.L_x_10:
[----:B------:R-:W-:Y:S05]  /*1e30*/  BRA.U UP1, `(.L_x_7) ;  /* 0x00000005012c7547 */ /* 0x000fea000b800000 */
[----:B------:R-:W0:Y:S01]  /*1e40*/  LDC.64 R2, c[0x0][0x380] ;  /* 0x0000e000ff027b82 */ /* 0x000e220000000a00 */
[----:B------:R-:W-:-:S04]  /*1e50*/  VIADD R5, R8, UR4 ;  /* 0x0000000408057c36 */ /* 0x000fc80008000000 */
[----:B0-----:R-:W-:-:S06]  /*1e60*/  IMAD.WIDE R2, R5, 0x8, R2 ;  /* 0x0000000805027825 */ /* 0x001fcc00078e0202 */
[----:B------:R-:W2:Y:S02]  /*1e70*/  LDG.E.64 R2, desc[UR10][R2.64] ;  /* 0x0000000a02027981 */ /* 0x000ea4000c1e1b00 */
[C-C-:B--2---:R-:W-:Y:S02]  /*1e80*/  SHF.R.S64 R8, R2.reuse, 0x10, R3.reuse ;  /* 0x0000001002087819 */ /* 0x144fe40000001003 */
[----:B------:R-:W-:Y:S02]  /*1e90*/  SHF.R.S64 R7, R2, 0x18, R3 ;  /* 0x0000001802077819 */ /* 0x000fe40000001003 */
[----:B------:R-:W-:Y:S02]  /*1ea0*/  LOP3.LUT R8, R8, 0xff, RZ, 0xc0, !PT ;  /* 0x000000ff08087812 */ /* 0x000fe400078ec0ff */
[----:B------:R-:W-:Y:S02]  /*1eb0*/  PRMT R4, R2, 0x9910, RZ ;  /* 0x0000991002047816 */ /* 0x000fe400000000ff */
[----:B------:R-:W-:-:S02]  /*1ec0*/  SHF.R.U64 R5, R8, 0x7, RZ ;  /* 0x0000000708057819 */ /* 0x000fc400000012ff */
[----:B------:R-:W-:Y:S02]  /*1ed0*/  LOP3.LUT R7, R7, 0xff, RZ, 0xc0, !PT ;  /* 0x000000ff07077812 */ /* 0x000fe400078ec0ff */
[----:B------:R-:W-:Y:S02]  /*1ee0*/  ISETP.NE.U32.AND P1, PT, R5, RZ, PT ;  /* 0x000000ff0500720c */ /* 0x000fe40003f25070 */
[----:B------:R-:W-:Y:S02]  /*1ef0*/  LOP3.LUT R6, R3, 0xff, RZ, 0xc0, !PT ;  /* 0x000000ff03067812 */ /* 0x000fe400078ec0ff */
[----:B------:R-:W-:Y:S02]  /*1f00*/  ISETP.NE.U32.AND.EX P1, PT, RZ, RZ, PT, P1 ;  /* 0x000000ffff00720c */ /* 0x000fe40003f25110 */
[----:B------:R-:W-:Y:S02]  /*1f10*/  SHF.R.S32.HI R4, RZ, 0x8, R4 ;  /* 0x00000008ff047819 */ /* 0x000fe40000011404 */
[----:B------:R-:W-:-:S02]  /*1f20*/  SHF.R.U64 R10, R7, 0x7, RZ ;  /* 0x00000007070a7819 */ /* 0x000fc400000012ff */
[----:B------:R-:W-:Y:S02]  /*1f30*/  SHF.R.U64 R5, R6, 0x7, RZ ;  /* 0x0000000706057819 */ /* 0x000fe400000012ff */
[----:B------:R-:W-:Y:S02]  /*1f40*/  PRMT R2, R2, 0x8880, RZ ;  /* 0x0000888002027816 */ /* 0x000fe400000000ff */
[----:B------:R-:W-:Y:S02]  /*1f50*/  PRMT R4, R4, 0x9910, RZ ;  /* 0x0000991004047816 */ /* 0x000fe400000000ff */
[----:B------:R-:W-:Y:S01]  /*1f60*/  ISETP.NE.U32.AND P0, PT, R10, RZ, PT ;  /* 0x000000ff0a00720c */ /* 0x000fe20003f05070 */
[----:B------:R-:W-:Y:S01]  /*1f70*/  VIADD R10, R9, 0x1 ;  /* 0x00000001090a7836 */ /* 0x000fe20000000000 */
[----:B------:R-:W-:Y:S02]  /*1f80*/  ISETP.NE.U32.AND P3, PT, R5, RZ, PT ;  /* 0x000000ff0500720c */ /* 0x000fe40003f65070 */
[----:B------:R-:W-:-:S02]  /*1f90*/  SHF.R.S32.HI R5, RZ, 0x8, R3 ;  /* 0x00000008ff057819 */ /* 0x000fc40000011403 */
[----:B------:R-:W-:Y:S02]  /*1fa0*/  ISETP.GT.AND P2, PT, R2, 0x17, PT ;  /* 0x000000170200780c */ /* 0x000fe40003f44270 */
[----:B------:R-:W-:Y:S02]  /*1fb0*/  ISETP.GT.AND P4, PT, R4, 0x17, PT ;  /* 0x000000170400780c */ /* 0x000fe40003f84270 */
[----:B------:R-:W-:Y:S02]  /*1fc0*/  ISETP.NE.U32.AND.EX P0, PT, RZ, RZ, PT, P0 ;  /* 0x000000ffff00720c */ /* 0x000fe40003f05100 */
[----:B------:R-:W-:Y:S02]  /*1fd0*/  SHF.R.S32.HI R4, RZ, 0x10, R3 ;  /* 0x00000010ff047819 */ /* 0x000fe40000011403 */
[----:B------:R-:W-:Y:S02]  /*1fe0*/  @P1 LOP3.LUT R8, R8, 0xffffff00, RZ, 0xfc, !PT ;  /* 0xffffff0008081812 */ /* 0x000fe400078efcff */
[----:B------:R-:W-:-:S02]  /*1ff0*/  LOP3.LUT R5, R5, 0xff, RZ, 0xc0, !PT ;  /* 0x000000ff05057812 */ /* 0x000fc400078ec0ff */
[----:B------:R-:W-:Y:S01]  /*2000*/  ISETP.NE.U32.AND.EX P1, PT, RZ, RZ, PT, P3 ;  /* 0x000000ffff00720c */ /* 0x000fe20003f25130 */
[----:B------:R-:W-:Y:S01]  /*2010*/  @!P2 IMAD.MOV R10, RZ, RZ, R9 ;  /* 0x000000ffff0aa224 */ /* 0x000fe200078e0209 */
[----:B------:R-:W-:Y:S02]  /*2020*/  LOP3.LUT R4, R4, 0xff, RZ, 0xc0, !PT ;  /* 0x000000ff04047812 */ /* 0x000fe400078ec0ff */
[----:B------:R-:W-:Y:S02]  /*2030*/  SHF.R.U64 R11, R5, 0x7, RZ ;  /* 0x00000007050b7819 */ /* 0x000fe400000012ff */
[----:B------:R-:W-:Y:S02]  /*2040*/  PRMT R2, R8, 0x8880, RZ ;  /* 0x0000888008027816 */ /* 0x000fe400000000ff */
[----:B------:R-:W-:Y:S02]  /*2050*/  SHF.R.U64 R8, R4, 0x7, RZ ;  /* 0x0000000704087819 */ /* 0x000fe400000012ff */
[----:B------:R-:W-:-:S02]  /*2060*/  ISETP.NE.U32.AND P5, PT, R11, RZ, PT ;  /* 0x000000ff0b00720c */ /* 0x000fc40003fa5070 */
[----:B------:R-:W-:Y:S02]  /*2070*/  SHF.R.S32.HI R3, RZ, 0x18, R3 ;  /* 0x00000018ff037819 */ /* 0x000fe40000011403 */
[----:B------:R-:W-:Y:S01]  /*2080*/  ISETP.NE.U32.AND P2, PT, R8, RZ, PT ;  /* 0x000000ff0800720c */ /* 0x000fe20003f45070 */
[----:B------:R-:W-:Y:S01]  /*2090*/  VIADD R8, R10, 0x1 ;  /* 0x000000010a087836 */ /* 0x000fe20000000000 */
[----:B------:R-:W-:Y:S01]  /*20a0*/  @P0 LOP3.LUT R7, R7, 0xffffff00, RZ, 0xfc, !PT ;  /* 0xffffff0007070812 */ /* 0x000fe200078efcff */
[----:B------:R-:W-:Y:S01]  /*20b0*/  @!P4 IMAD.MOV R8, RZ, RZ, R10 ;  /* 0x000000ffff08c224 */ /* 0x000fe200078e020a */
[----:B------:R-:W-:Y:S02]  /*20c0*/  ISETP.NE.U32.AND.EX P0, PT, RZ, RZ, PT, P5 ;  /* 0x000000ffff00720c */ /* 0x000fe40003f05150 */
[----:B------:R-:W-:Y:S02]  /*20d0*/  ISETP.GT.AND P3, PT, R2, 0x17, PT ;  /* 0x000000170200780c */ /* 0x000fe40003f64270 */
[----:B------:R-:W-:-:S02]  /*20e0*/  @P1 LOP3.LUT R6, R6, 0xffffff00, RZ, 0xfc, !PT ;  /* 0xffffff0006061812 */ /* 0x000fc400078efcff */
[----:B------:R-:W-:Y:S02]  /*20f0*/  LOP3.LUT R3, R3, 0xff, RZ, 0xc0, !PT ;  /* 0x000000ff03037812 */ /* 0x000fe400078ec0ff */
[----:B------:R-:W-:Y:S02]  /*2100*/  ISETP.NE.U32.AND.EX P2, PT, RZ, RZ, PT, P2 ;  /* 0x000000ffff00720c */ /* 0x000fe40003f45120 */
[----:B------:R-:W-:Y:S01]  /*2110*/  PRMT R2, R7, 0x8880, RZ ;  /* 0x0000888007027816 */ /* 0x000fe200000000ff */
[----:B------:R-:W-:Y:S01]  /*2120*/  VIADD R7, R8, 0x1 ;  /* 0x0000000108077836 */ /* 0x000fe20000000000 */
[----:B------:R-:W-:Y:S02]  /*2130*/  PRMT R6, R6, 0x8880, RZ ;  /* 0x0000888006067816 */ /* 0x000fe400000000ff */
[----:B------:R-:W-:Y:S01]  /*2140*/  SHF.R.U64 R9, R3, 0x7, RZ ;  /* 0x0000000703097819 */ /* 0x000fe200000012ff */
[----:B------:R-:W-:Y:S01]  /*2150*/  @!P3 IMAD.MOV R7, RZ, RZ, R8 ;  /* 0x000000ffff07b224 */ /* 0x000fe200078e0208 */
[----:B------:R-:W-:Y:S01]  /*2160*/  ISETP.GT.AND P4, PT, R2, 0x17, PT ;  /* 0x000000170200780c */ /* 0x000fe20003f84270 */
[----:B------:R-:W-:Y:S01]  /*2170*/  IMAD.MOV.U32 R2, RZ, RZ, R6 ;  /* 0x000000ffff027224 */ /* 0x000fe200078e0006 */
[----:B------:R-:W-:-:S02]  /*2180*/  ISETP.NE.U32.AND P1, PT, R9, RZ, PT ;  /* 0x000000ff0900720c */ /* 0x000fc40003f25070 */
[----:B------:R-:W-:Y:S02]  /*2190*/  @P0 LOP3.LUT R5, R5, 0xffffff00, RZ, 0xfc, !PT ;  /* 0xffffff0005050812 */ /* 0x000fe400078efcff */
        /* <DEDUP_REMOVED lines=21> */
.L_x_7:
[----:B------:R-:W0:Y:S02]  /*22f0*/  LDCU.64 UR4, c[0x0][0x388] ;  /* 0x00007100ff0477ac */ /* 0x000e240008000a00 */
[----:B0-----:R-:W-:-:S04]  /*2300*/  IADD3 R2, P0, PT, R0, UR4, RZ ;  /* 0x0000000400027c10 */ /* 0x001fc8000ff1e0ff */
[----:B------:R-:W-:-:S05]  /*2310*/  LEA.HI.X.SX32 R3, R0, UR5, 0x1, P0 ;  /* 0x0000000500037c11 */ /* 0x000fca00080f0eff */
[----:B------:R-:W-:Y:S01]  /*2320*/  STG.E.U8 desc[UR10][R2.64], R9 ;  /* 0x0000000902007986 */ /* 0x000fe2000c10110a */
[----:B------:R-:W-:Y:S05]  /*2330*/  EXIT ;  /* 0x000000000000794d */ /* 0x000fea0003800000 */
.L_x_11:
        /* <DEDUP_REMOVED lines=12> */
.L_x_33:


//--------------------- .text._Z13kernel_4_bytePcS_ii --------------------------
	.section	.text._Z13kernel_4_bytePcS_ii,"ax",@progbits
	.align	128
        .global         _Z13kernel_4_bytePcS_ii
        .type           _Z13kernel_4_bytePcS_ii,@function
        .size           _Z13kernel_4_bytePcS_ii,(.L_x_34 - _Z13kernel_4_bytePcS_ii)
        .other          _Z13kernel_4_bytePcS_ii,@"STO_CUDA_ENTRY STV_DEFAULT"
_Z13kernel_4_bytePcS_ii:
.text._Z13kernel_4_bytePcS_ii:
        /* <DEDUP_REMOVED lines=31> */
.L_x_14:
[----:B------:R-:W-:Y:S02]  /*01f0*/  IMAD.U32 R12, RZ, RZ, UR6 ;  /* 0x00000006ff0c7e24 */ /* 0x000fe4000f8e00ff */
[----:B------:R-:W-:Y:S02]  /*0200*/  IMAD.U32 R13, RZ, RZ, UR7 ;  /* 0x00000007ff0d7e24 */ /* 0x000fe4000f8e00ff */
[----:B------:R-:W-:-:S05]  /*0210*/  IMAD.WIDE R12, R4, 0x4, R12 ;  /* 0x00000004040c7825 */ /* 0x000fca00078e020c */
[----:B------:R-:W2:Y:S04]  /*0220*/  LDG.E R14, desc[UR10][R12.64+-0x10] ;  /* 0xfffff00a0c0e7981 */ /* 0x000ea8000c1e1900 */
[----:B------:R-:W3:Y:S04]  /*0230*/  LDG.E R11, desc[UR10][R12.64+-0xc] ;  /* 0xfffff40a0c0b7981 */ /* 0x000ee8000c1e1900 */
[----:B------:R-:W4:Y:S04]  /*0240*/  LDG.E R10, desc[UR10][R12.64+-0x8] ;  /* 0xfffff80a0c0a7981 */ /* 0x000f28000c1e1900 */
[----:B------:R-:W5:Y:S04]  /*0250*/  LDG.E R9, desc[UR10][R12.64+-0x4] ;  /* 0xfffffc0a0c097981 */ /* 0x000f68000c1e1900 */
[----:B------:R-:W5:Y:S04]  /*0260*/  LDG.E R8, desc[UR10][R12.64] ;  /* 0x0000000a0c087981 */ /* 0x000f68000c1e1900 */
[----:B------:R-:W5:Y:S04]  /*0270*/  LDG.E R6, desc[UR10][R12.64+0x4] ;  /* 0x0000040a0c067981 */ /* 0x000f68000c1e1900 */
[----:B------:R-:W5:Y:S04]  /*0280*/  LDG.E R5, desc[UR10][R12.64+0x8] ;  /* 0x0000080a0c057981 */ /* 0x000f68000c1e1900 */
[----:B------:R3:W5:Y:S01]  /*0290*/  LDG.E R7, desc[UR10][R12.64+0xc] ;  /* 0x00000c0a0c077981 */ /* 0x000762000c1e1900 */
[----:B------:R-:W-:Y:S01]  /*02a0*/  UIADD3 UR9, UPT, UPT, UR9, 0x8, URZ ;  /* 0x0000000809097890 */ /* 0x000fe2000fffe0ff */
[----:B------:R-:W-:-:S03]  /*02b0*/  VIADD R4, R4, 0x8 ;  /* 0x0000000804047836 */ /* 0x000fc60000000000 */
[----:B------:R-:W-:Y:S01]  /*02c0*/  UISETP.NE.AND UP1, UPT, UR9, URZ, UPT ;  /* 0x000000ff0900728c */ /* 0x000fe2000bf25270 */
[----:B--2---:R-:W-:Y:S02]  /*02d0*/  PRMT R15, R14, 0x8880, RZ ;  /* 0x000088800e0f7816 */ /* 0x004fe400000000ff */
[--C-:B------:R-:W-:Y:S02]  /*02e0*/  SHF.R.S32.HI R16, RZ, 0x10, R14.reuse ;  /* 0x00000010ff107819 */ /* 0x100fe4000001140e */
[----:B------:R-:W-:Y:S02]  /*02f0*/  ISETP.GT.AND P1, PT, R15, 0x17, PT ;  /* 0x000000170f00780c */ /* 0x000fe40003f24270 */
[----:B------:R-:W-:Y:S02]  /*0300*/  SHF.R.S32.HI R15, RZ, 0x8, R14 ;  /* 0x00000008ff0f7819 */ /* 0x000fe4000001140e */
[----:B------:R-:W-:Y:S02]  /*0310*/  SGXT R16, R16, 0x8 ;  /* 0x000000081010781a */ /* 0x000fe40000000200 */
[----:B------:R-:W-:-:S02]  /*0320*/  SGXT R15, R15, 0x8 ;  /* 0x000000080f0f781a */ /* 0x000fc40000000200 */
[----:B---3--:R-:W-:Y:S02]  /*0330*/  PRMT R12, R11, 0x8880, RZ ;  /* 0x000088800b0c7816 */ /* 0x008fe400000000ff */
[----:B------:R-:W-:Y:S01]  /*0340*/  ISETP.GT.AND P0, PT, R15, 0x17, PT ;  /* 0x000000170f00780c */ /* 0x000fe20003f04270 */
[----:B------:R-:W-:Y:S02]  /*0350*/  VIADD R15, R2, 0x1 ;  /* 0x00000001020f7836 */ /* 0x000fe40000000000 */
[----:B------:R-:W-:Y:S01]  /*0360*/  @!P1 IMAD.MOV R15, RZ, RZ, R2 ;  /* 0x000000ffff0f9224 */ /* 0x000fe200078e0202 */
[----:B------:R-:W-:Y:S02]  /*0370*/  ISETP.GT.AND P1, PT, R16, 0x17, PT ;  /* 0x000000171000780c */ /* 0x000fe40003f24270 */
[----:B------:R-:W-:Y:S01]  /*0380*/  SHF.R.S32.HI R2, RZ, 0x18, R14 ;  /* 0x00000018ff027819 */ /* 0x000fe2000001140e */
[----:B------:R-:W-:-:S03]  /*0390*/  VIADD R13, R15, 0x1 ;  /* 0x000000010f0d7836 */ /* 0x000fc60000000000 */
[----:B------:R-:W-:-:S03]  /*03a0*/  SGXT R2, R2, 0x8 ;  /* 0x000000080202781a */ /* 0x000fc60000000200 */
[----:B------:R-:W-:Y:S01]  /*03b0*/  @!P0 IMAD.MOV R13, RZ, RZ, R15 ;  /* 0x000000ffff0d8224 */ /* 0x000fe200078e020f */
[----:B------:R-:W-:Y:S01]  /*03c0*/  ISETP.GT.AND P0, PT, R2, 0x17, PT ;  /* 0x000000170200780c */ /* 0x000fe20003f04270 */
[----:B------:R-:W-:Y:S01]  /*03d0*/  IMAD.MOV.U32 R2, RZ, RZ, R12 ;  /* 0x000000ffff027224 */ /* 0x000fe200078e000c */
[----:B------:R-:W-:Y:S01]  /*03e0*/  SHF.R.S32.HI R12, RZ, 0x10, R11 ;  /* 0x00000010ff0c7819 */ /* 0x000fe2000001140b */
[----:B------:R-:W-:Y:S02]  /*03f0*/  VIADD R14, R13, 0x1 ;  /* 0x000000010d0e7836 */ /* 0x000fe40000000000 */
[----:B------:R-:W-:Y:S01]  /*0400*/  @!P1 IMAD.MOV R14, RZ, RZ, R13 ;  /* 0x000000ffff0e9224 */ /* 0x000fe200078e020d */
        /* <DEDUP_REMOVED lines=12> */
[----:B----4-:R-:W-:Y:S02]  /*04d0*/  PRMT R11, R10, 0x8880, RZ ;  /* 0x000088800a0b7816 */ /* 0x010fe400000000ff */
[----:B------:R-:W-:Y:S01]  /*04e0*/  SGXT R2, R2, 0x8 ;  /* 0x000000080202781a */ /* 0x000fe20000000200 */
[----:B------:R-:W-:-:S03]  /*04f0*/  @!P0 IMAD.MOV R12, RZ, RZ, R14 ;  /* 0x000000ffff0c8224 */ /* 0x000fc600078e020e */
        /* <DEDUP_REMOVED lines=17> */
[----:B-----5:R-:W-:Y:S02]  /*0610*/  PRMT R10, R9, 0x8880, RZ ;  /* 0x00008880090a7816 */ /* 0x020fe400000000ff */
        /* <DEDUP_REMOVED lines=19> */
[----:B------:R-:W-:Y:S02]  /*0750*/  PRMT R9, R8, 0x8880, RZ ;  /* 0x0000888008097816 */ /* 0x000fe400000000ff */
        /* <DEDUP_REMOVED lines=24> */
[--C-:B------:R-:W-:Y:S01]  /*08e0*/  SHF.R.S32.HI R8, RZ, 0x10, R6.reuse ;  /* 0x00000010ff087819 */ /* 0x100fe20000011406 */
        /* <DEDUP_REMOVED lines=57> */
[----:B------:R-:W-:Y:S02]  /*0c80*/  VIADD R6, R5, 0x1 ;  /* 0x0000000105067836 */ /* 0x000fe40000000000 */
[----:B------:R-:W-:-:S04]  /*0c90*/  @!P1 IMAD.MOV R6, RZ, RZ, R5 ;  /* 0x000000ffff069224 */ /* 0x000fc800078e0205 */
[----:B------:R-:W-:-:S06]  /*0ca0*/  VIADD R2, R6, 0x1 ;  /* 0x0000000106027836 */ /* 0x000fcc0000000000 */
[----:B------:R-:W-:Y:S01]  /*0cb0*/  @!P0 IMAD.MOV R2, RZ, RZ, R6 ;  /* 0x000000ffff028224 */ /* 0x000fe200078e0206 */
[----:B------:R-:W-:Y:S06]  /*0cc0*/  BRA.U UP1, `(.L_x_14) ;  /* 0xfffffff501487547 */ /* 0x000fec000b83ffff */
.L_x_13:
[----:B------:R-:W-:Y:S05]  /*0cd0*/  BRA.U !UP0, `(.L_x_12) ;  /* 0x0000000908947547 */ /* 0x000fea000b800000 */
[----:B------:R-:W-:Y:S02]  /*0ce0*/  UISETP.GE.U32.AND UP0, UPT, UR8, 0x4, UPT ;  /* 0x000000040800788c */ /* 0x000fe4000bf06070 */
[----:B------:R-:W-:-:S04]  /*0cf0*/  ULOP3.LUT UR6, UR5, 0x3, URZ, 0xc0, !UPT ;  /* 0x0000000305067892 */ /* 0x000fc8000f8ec0ff */
[----:B------:R-:W-:-:S03]  /*0d00*/  UISETP.NE.AND UP1, UPT, UR6, URZ, UPT ;  /* 0x000000ff0600728c */ /* 0x000fc6000bf25270 */
[----:B------:R-:W-:Y:S08]  /*0d10*/  BRA.U !UP0, `(.L_x_15) ;  /* 0x00000005085c7547 */ /* 0x000ff0000b800000 */
[----:B------:R-:W0:Y:S01]  /*0d20*/  LDC.64 R6, c[0x0][0x380] ;  /* 0x0000e000ff067b82 */ /* 0x000e220000000a00 */
[----:B------:R-:W-:-:S04]  /*0d30*/  VIADD R5, R3, UR4 ;  /* 0x0000000403057c36 */ /* 0x000fc80008000000 */
[----:B0-----:R-:W-:-:S05]  /*0d40*/  IMAD.WIDE R6, R5, 0x4, R6 ;  /* 0x0000000405067825 */ /* 0x001fca00078e0206 */
[----:B------:R-:W2:Y:S04]  /*0d50*/  LDG.E R8, desc[UR10][R6.64] ;  /* 0x0000000a06087981 */ /* 0x000ea8000c1e1900 */
[----:B------:R-:W3:Y:S04]  /*0d60*/  LDG.E R11, desc[UR10][R6.64+0x4] ;  /* 0x0000040a060b7981 */ /* 0x000ee8000c1e1900 */
[----:B------:R-:W4:Y:S04]  /*0d70*/  LDG.E R5, desc[UR10][R6.64+0x8] ;  /* 0x0000080a06057981 */ /* 0x000f28000c1e1900 */
[----:B------:R3:W5:Y:S01]  /*0d80*/  LDG.E R4, desc[UR10][R6.64+0xc] ;  /* 0x00000c0a06047981 */ /* 0x000762000c1e1900 */
[----:B------:R-:W-:Y:S01]  /*0d90*/  UIADD3 UR4, UPT, UPT, UR4, 0x4, URZ ;  /* 0x0000000404047890 */ /* 0x000fe2000fffe0ff */
[----:B--2---:R-:W-:-:S02]  /*0da0*/  PRMT R9, R8, 0x8880, RZ ;  /* 0x0000888008097816 */ /* 0x004fc400000000ff */
[--C-:B------:R-:W-:Y:S02]  /*0db0*/  SHF.R.S32.HI R10, RZ, 0x10, R8.reuse ;  /* 0x00000010ff0a7819 */ /* 0x100fe40000011408 */
[----:B------:R-:W-:Y:S02]  /*0dc0*/  ISETP.GT.AND P1, PT, R9, 0x17, PT ;  /* 0x000000170900780c */ /* 0x000fe40003f24270 */
[----:B------:R-:W-:Y:S02]  /*0dd0*/  SHF.R.S32.HI R9, RZ, 0x8, R8 ;  /* 0x00000008ff097819 */ /* 0x000fe40000011408 */
[----:B------:R-:W-:Y:S02]  /*0de0*/  SGXT R10, R10, 0x8 ;  /* 0x000000080a0a781a */ /* 0x000fe40000000200 */
[----:B------:R-:W-:Y:S02]  /*0df0*/  SGXT R9, R9, 0x8 ;  /* 0x000000080909781a */ /* 0x000fe40000000200 */
[----:B---3--:R-:W-:-:S02]  /*0e00*/  PRMT R6, R11, 0x8880, RZ ;  /* 0x000088800b067816 */ /* 0x008fc400000000ff */
        /* <DEDUP_REMOVED lines=22> */
[----:B----4-:R-:W-:Y:S02]  /*0f70*/  PRMT R6, R5, 0x8880, RZ ;  /* 0x0000888005067816 */ /* 0x010fe400000000ff */
[----:B------:R-:W-:Y:S01]  /*0f80*/  ISETP.GT.AND P1, PT, R2, 0x17, PT ;  /* 0x000000170200780c */ /* 0x000fe20003f24270 */
[----:B------:R-:W-:Y:S01]  /*0f90*/  VIADD R7, R8, 0x1 ;  /* 0x0000000108077836 */ /* 0x000fe20000000000 */
[----:B------:R-:W-:-:S04]  /*0fa0*/  SHF.R.S32.HI R2, RZ, 0x18, R11 ;  /* 0x00000018ff027819 */ /* 0x000fc8000001140b */
        /* <DEDUP_REMOVED lines=42> */
[----:B------:R-:W-:Y:S02]  /*1250*/  VIADD R5, R4, 0x1 ;  /* 0x0000000104057836 */ /* 0x000fe40000000000 */
[----:B------:R-:W-:-:S04]  /*1260*/  @!P1 IMAD.MOV R5, RZ, RZ, R4 ;  /* 0x000000ffff059224 */ /* 0x000fc800078e0204 */
[----:B------:R-:W-:-:S06]  /*1270*/  VIADD R2, R5, 0x1 ;  /* 0x0000000105027836 */ /* 0x000fcc0000000000 */
[----:B------:R-:W-:-:S07]  /*1280*/  @!P0 IMAD.MOV R2, RZ, RZ, R5 ;  /* 0x000000ffff028224 */ /* 0x000fce00078e0205 */
.L_x_15:
        /* <DEDUP_REMOVED lines=8> */
[----:B------:R-:W2:Y:S04]  /*1310*/  LDG.E R7, desc[UR10][R4.64] ;  /* 0x0000000a04077981 */ /* 0x000ea8000c1e1900 */
[----:B------:R-:W3:Y:S01]  /*1320*/  LDG.E R9, desc[UR10][R4.64+0x4] ;  /* 0x0000040a04097981 */ /* 0x000ee2000c1e1900 */
[----:B------:R-:W-:Y:S01]  /*1330*/  UIADD3 UR4, UPT, UPT, UR4, 0x2, URZ ;  /* 0x0000000204047890 */ /* 0x000fe2000fffe0ff */
[----:B--2---:R-:W-:Y:S02]  /*1340*/  PRMT R6, R7, 0x8880, RZ ;  /* 0x0000888007067816 */ /* 0x004fe400000000ff */
[----:B------:R-:W-:Y:S02]  /*1350*/  SHF.R.S32.HI R8, RZ, 0x8, R7 ;  /* 0x00000008ff087819 */ /* 0x000fe40000011407 */
[----:B------:R-:W-:-:S02]  /*1360*/  ISETP.GT.AND P1, PT, R6, 0x17, PT ;  /* 0x000000170600780c */ /* 0x000fc40003f24270 */
[----:B------:R-:W-:Y:S02]  /*1370*/  SGXT R6, R8, 0x8 ;  /* 0x000000080806781a */ /* 0x000fe40000000200 */
[----:B------:R-:W-:Y:S02]  /*1380*/  SHF.R.S32.HI R8, RZ, 0x10, R7 ;  /* 0x00000010ff087819 */ /* 0x000fe40000011407 */
[----:B------:R-:W-:Y:S01]  /*1390*/  ISETP.GT.AND P0, PT, R6, 0x17, PT ;  /* 0x000000170600780c */ /* 0x000fe20003f04270 */
[----:B------:R-:W-:Y:S01]  /*13a0*/  VIADD R6, R2, 0x1 ;  /* 0x0000000102067836 */ /* 0x000fe20000000000 */
[----:B------:R-:W-:Y:S02]  /*13b0*/  SGXT R8, R8, 0x8 ;  /* 0x000000080808781a */ /* 0x000fe40000000200 */
[----:B---3--:R-:W-:-:S03]  /*13c0*/  PRMT R4, R9, 0x8880, RZ ;  /* 0x0000888009047816 */ /* 0x008fc600000000ff */
[----:B------:R-:W-:Y:S01]  /*13d0*/  @!P1 IMAD.MOV R6, RZ, RZ, R2 ;  /* 0x000000ffff069224 */ /* 0x000fe200078e0202 */
[----:B------:R-:W-:Y:S02]  /*13e0*/  ISETP.GT.AND P1, PT, R8, 0x17, PT ;  /* 0x000000170800780c */ /* 0x000fe40003f24270 */
[----:B------:R-:W-:Y:S01]  /*13f0*/  SHF.R.S32.HI R2, RZ, 0x18, R7 ;  /* 0x00000018ff027819 */ /* 0x000fe20000011407 */
[----:B------:R-:W-:Y:S02]  /*1400*/  VIADD R5, R6, 0x1 ;  /* 0x0000000106057836 */ /* 0x000fe40000000000 */
[----:B------:R-:W-:Y:S01]  /*1410*/  @!P0 IMAD.MOV R5, RZ, RZ, R6 ;  /* 0x000000ffff058224 */ /* 0x000fe200078e0206 */
[----:B------:R-:W-:-:S03]  /*1420*/  SGXT R2, R2, 0x8 ;  /* 0x000000080202781a */ /* 0x000fc60000000200 */
[----:B------:R-:W-:Y:S01]  /*1430*/  VIADD R6, R5, 0x1 ;  /* 0x0000000105067836 */ /* 0x000fe20000000000 */
[----:B------:R-:W-:Y:S01]  /*1440*/  ISETP.GT.AND P0, PT, R2, 0x17, PT ;  /* 0x000000170200780c */ /* 0x000fe20003f04270 */
[----:B------:R-:W-:Y:S01]  /*1450*/  IMAD.MOV.U32 R2, RZ, RZ, R4 ;  /* 0x000000ffff027224 */ /* 0x000fe200078e0004 */
[----:B------:R-:W-:Y:S01]  /*1460*/  SHF.R.S32.HI R4, RZ, 0x10, R9 ;  /* 0x00000010ff047819 */ /* 0x000fe20000011409 */
        /* <DEDUP_REMOVED lines=19> */
[----:B------:R-:W-:-:S07]  /*15a0*/  @!P0 IMAD.MOV R2, RZ, RZ, R5 ;  /* 0x000000ffff028224 */ /* 0x000fce00078e0205 */
.L_x_16:
[----:B------:R-:W-:Y:S05]  /*15b0*/  BRA.U UP1, `(.L_x_12) ;  /* 0x00000001015c7547 */ /* 0x000fea000b800000 */
[----:B------:R-:W0:Y:S01]  /*15c0*/  LDC.64 R4, c[0x0][0x380] ;  /* 0x0000e000ff047b82 */ /* 0x000e220000000a00 */
[----:B------:R-:W-:-:S04]  /*15d0*/  VIADD R3, R3, UR4 ;  /* 0x0000000403037c36 */ /* 0x000fc80008000000 */
[----:B0-----:R-:W-:-:S06]  /*15e0*/  IMAD.WIDE R4, R3, 0x4, R4 ;  /* 0x0000000403047825 */ /* 0x001fcc00078e0204 */
[----:B------:R-:W2:Y:S02]  /*15f0*/  LDG.E R4, desc[UR10][R4.64] ;  /* 0x0000000a04047981 */ /* 0x000ea4000c1e1900 */
[----:B--2---:R-:W-:Y:S02]  /*1600*/  PRMT R3, R4, 0x8880, RZ ;  /* 0x0000888004037816 */ /* 0x004fe400000000ff */
[--C-:B------:R-:W-:Y:S02]  /*1610*/  SHF.R.S32.HI R6, RZ, 0x8, R4.reuse ;  /* 0x00000008ff067819 */ /* 0x100fe40000011404 */
[----:B------:R-:W-:Y:S02]  /*1620*/  ISETP.GT.AND P1, PT, R3, 0x17, PT ;  /* 0x000000170300780c */ /* 0x000fe40003f24270 */
[----:B------:R-:W-:Y:S02]  /*1630*/  SGXT R3, R6, 0x8 ;  /* 0x000000080603781a */ /* 0x000fe40000000200 */
[----:B------:R-:W-:-:S02]  /*1640*/  SHF.R.S32.HI R6, RZ, 0x10, R4 ;  /* 0x00000010ff067819 */ /* 0x000fc40000011404 */
[----:B------:R-:W-:Y:S01]  /*1650*/  ISETP.GT.AND P0, PT, R3, 0x17, PT ;  /* 0x000000170300780c */ /* 0x000fe20003f04270 */
[----:B------:R-:W-:Y:S01]  /*1660*/  VIADD R3, R2, 0x1 ;  /* 0x0000000102037836 */ /* 0x000fe20000000000 */
[----:B------:R-:W-:-:S05]  /*1670*/  SGXT R6, R6, 0x8 ;  /* 0x000000080606781a */ /* 0x000fca0000000200 */
[----:B------:R-:W-:Y:S01]  /*1680*/  @!P1 IMAD.MOV R3, RZ, RZ, R2 ;  /* 0x000000ffff039224 */ /* 0x000fe200078e0202 */
[----:B------:R-:W-:Y:S02]  /*1690*/  SHF.R.S32.HI R2, RZ, 0x18, R4 ;  /* 0x00000018ff027819 */ /* 0x000fe40000011404 */
        /* <DEDUP_REMOVED lines=9> */
.L_x_12:
[----:B------:R-:W0:Y:S02]  /*1730*/  LDCU.64 UR4, c[0x0][0x388] ;  /* 0x00007100ff0477ac */ /* 0x000e240008000a00 */
[----:B0-----:R-:W-:-:S04]  /*1740*/  IADD3 R4, P0, PT, R0, UR4, RZ ;  /* 0x0000000400047c10 */ /* 0x001fc8000ff1e0ff */
[----:B------:R-:W-:-:S05]  /*1750*/  LEA.HI.X.SX32 R5, R0, UR5, 0x1, P0 ;  /* 0x0000000500057c11 */ /* 0x000fca00080f0eff */
[----:B------:R-:W-:Y:S01]  /*1760*/  STG.E.U8 desc[UR10][R4.64], R2 ;  /* 0x0000000204007986 */ /* 0x000fe2000c10110a */
[----:B------:R-:W-:Y:S05]  /*1770*/  EXIT ;  /* 0x000000000000794d */ /* 0x000fea0003800000 */
.L_x_17:
        /* <DEDUP_REMOVED lines=16> */
.L_x_34:


//--------------------- .text._Z13kernel_2_bytePcS_ii --------------------------
	.section	.text._Z13kernel_2_bytePcS_ii,"ax",@progbits
	.align	128
        .global         _Z13kernel_2_bytePcS_ii
        .type           _Z13kernel_2_bytePcS_ii,@function
        .size           _Z13kernel_2_bytePcS_ii,(.L_x_35 - _Z13kernel_2_bytePcS_ii)
        .other          _Z13kernel_2_bytePcS_ii,@"STO_CUDA_ENTRY STV_DEFAULT"
_Z13kernel_2_bytePcS_ii:
.text._Z13kernel_2_bytePcS_ii:
        /* <DEDUP_REMOVED lines=12> */
[----:B------:R-:W-:-:S07]  /*00c0*/  ULEA.HI UR4, UR5, UR5, URZ, 0x1 ;  /* 0x0000000505047291 */ /* 0x000fce000f8f08ff */
[----:B-1----:R-:W-:Y:S05]  /*00d0*/  BRA.U !UP0, `(.L_x_18) ;  /* 0x0000000d08747547 */ /* 0x002fea000b800000 */
        /* <DEDUP_REMOVED lines=16> */
.L_x_20:
[----:B------:R-:W-:Y:S02]  /*01e0*/  IMAD.U32 R12, RZ, RZ, UR6 ;  /* 0x00000006ff0c7e24 */ /* 0x000fe4000f8e00ff */
[----:B------:R-:W-:Y:S02]  /*01f0*/  IMAD.U32 R13, RZ, RZ, UR7 ;  /* 0x00000007ff0d7e24 */ /* 0x000fe4000f8e00ff */
[----:B------:R-:W-:-:S05]  /*0200*/  IMAD.WIDE R12, R4, 0x2, R12 ;  /* 0x00000002040c7825 */ /* 0x000fca00078e020c */
[----:B------:R-:W2:Y:S04]  /*0210*/  LDG.E.U16 R11, desc[UR10][R12.64+-0x8] ;  /* 0xfffff80a0c0b7981 */ /* 0x000ea8000c1e1500 */
[----:B------:R-:W3:Y:S04]  /*0220*/  LDG.E.U16 R14, desc[UR10][R12.64+-0x6] ;  /* 0xfffffa0a0c0e7981 */ /* 0x000ee8000c1e1500 */
[----:B------:R-:W4:Y:S04]  /*0230*/  LDG.E.U16 R10, desc[UR10][R12.64+-0x4] ;  /* 0xfffffc0a0c0a7981 */ /* 0x000f28000c1e1500 */
[----:B------:R-:W5:Y:S04]  /*0240*/  LDG.E.U16 R9, desc[UR10][R12.64+-0x2] ;  /* 0xfffffe0a0c097981 */ /* 0x000f68000c1e1500 */
[----:B------:R-:W5:Y:S04]  /*0250*/  LDG.E.U16 R8, desc[UR10][R12.64] ;  /* 0x0000000a0c087981 */ /* 0x000f68000c1e1500 */
[----:B------:R-:W5:Y:S04]  /*0260*/  LDG.E.U16 R6, desc[UR10][R12.64+0x2] ;  /* 0x0000020a0c067981 */ /* 0x000f68000c1e1500 */
[----:B------:R-:W5:Y:S04]  /*0270*/  LDG.E.U16 R5, desc[UR10][R12.64+0x4] ;  /* 0x0000040a0c057981 */ /* 0x000f68000c1e1500 */
[----:B------:R0:W5:Y:S01]  /*0280*/  LDG.E.U16 R7, desc[UR10][R12.64+0x6] ;  /* 0x0000060a0c077981 */ /* 0x000162000c1e1500 */
[----:B------:R-:W-:Y:S01]  /*0290*/  UIADD3 UR9, UPT, UPT, UR9, 0x8, URZ ;  /* 0x0000000809097890 */ /* 0x000fe2000fffe0ff */
[----:B------:R-:W-:-:S03]  /*02a0*/  VIADD R4, R4, 0x8 ;  /* 0x0000000804047836 */ /* 0x000fc60000000000 */
[----:B------:R-:W-:Y:S01]  /*02b0*/  UISETP.NE.AND UP1, UPT, UR9, URZ, UPT ;  /* 0x000000ff0900728c */ /* 0x000fe2000bf25270 */
[----:B0-----:R-:W-:Y:S01]  /*02c0*/  VIADD R13, R2, 0x1 ;  /* 0x00000001020d7836 */ /* 0x001fe20000000000 */
[C---:B--2---:R-:W-:Y:S02]  /*02d0*/  PRMT R15, R11.reuse, 0x9910, RZ ;  /* 0x000099100b0f7816 */ /* 0x044fe400000000ff */
[----:B------:R-:W-:Y:S02]  /*02e0*/  PRMT R16, R11, 0x8880, RZ ;  /* 0x000088800b107816 */ /* 0x000fe400000000ff */
[----:B------:R-:W-:Y:S02]  /*02f0*/  SHF.R.S32.HI R11, RZ, 0x8, R15 ;  /* 0x00000008ff0b7819 */ /* 0x000fe4000001140f */
[----:B---3--:R-:W-:Y:S01]  /*0300*/  PRMT R12, R14, 0x8880, RZ ;  /* 0x000088800e0c7816 */ /* 0x008fe200000000ff */
[----:B------:R-:W-:Y:S01]  /*0310*/  IMAD.MOV.U32 R15, RZ, RZ, R16 ;  /* 0x000000ffff0f7224 */ /* 0x000fe200078e0010 */
[----:B------:R-:W-:-:S04]  /*0320*/  PRMT R11, R11, 0x9910, RZ ;  /* 0x000099100b0b7816 */ /* 0x000fc800000000ff */
[----:B------:R-:W-:Y:S02]  /*0330*/  ISETP.GT.AND P1, PT, R15, 0x17, PT ;  /* 0x000000170f00780c */ /* 0x000fe40003f24270 */
[----:B------:R-:W-:Y:S02]  /*0340*/  PRMT R15, R14, 0x9910, RZ ;  /* 0x000099100e0f7816 */ /* 0x000fe400000000ff */
[----:B------:R-:W-:-:S03]  /*0350*/  ISETP.GT.AND P0, PT, R11, 0x17, PT ;  /* 0x000000170b00780c */ /* 0x000fc60003f04270 */
[----:B------:R-:W-:-:S05]  /*0360*/  IMAD.MOV.U32 R11, RZ, RZ, R15 ;  /* 0x000000ffff0b7224 */ /* 0x000fca00078e000f */
[----:B------:R-:W-:Y:S01]  /*0370*/  SHF.R.S32.HI R11, RZ, 0x8, R11 ;  /* 0x00000008ff0b7819 */ /* 0x000fe2000001140b */
[----:B------:R-:W-:Y:S01]  /*0380*/  @!P1 IMAD.MOV R13, RZ, RZ, R2 ;  /* 0x000000ffff0d9224 */ /* 0x000fe200078e0202 */
[----:B------:R-:W-:Y:S02]  /*0390*/  ISETP.GT.AND P1, PT, R12, 0x17, PT ;  /* 0x000000170c00780c */ /* 0x000fe40003f24270 */
[----:B------:R-:W-:Y:S01]  /*03a0*/  PRMT R2, R11, 0x9910, RZ ;  /* 0x000099100b027816 */ /* 0x000fe200000000ff */
[----:B------:R-:W-:Y:S01]  /*03b0*/  VIADD R12, R13, 0x1 ;  /* 0x000000010d0c7836 */ /* 0x000fe20000000000 */
[----:B----4-:R-:W-:Y:S01]  /*03c0*/  PRMT R11, R10, 0x9910, RZ ;  /* 0x000099100a0b7816 */ /* 0x010fe200000000ff */
[----:B------:R-:W-:Y:S01]  /*03d0*/  @!P0 IMAD.MOV R12, RZ, RZ, R13 ;  /* 0x000000ffff0c8224 */ /* 0x000fe200078e020d */
[----:B------:R-:W-:Y:S02]  /*03e0*/  ISETP.GT.AND P0, PT, R2, 0x17, PT ;  /* 0x000000170200780c */ /* 0x000fe40003f04270 */
[----:B------:R-:W-:Y:S01]  /*03f0*/  PRMT R10, R10, 0x8880, RZ ;  /* 0x000088800a0a7816 */ /* 0x000fe200000000ff */
[----:B------:R-:W-:Y:S01]  /*0400*/  VIADD R13, R12, 0x1 ;  /* 0x000000010c0d7836 */ /* 0x000fe20000000000 */
[----:B------:R-:W-:-:S03]  /*0410*/  SHF.R.S32.HI R2, RZ, 0x8, R11 ;  /* 0x00000008ff027819 */ /* 0x000fc6000001140b */
[----:B------:R-:W-:Y:S01]  /*0420*/  @!P1 IMAD.MOV R13, RZ, RZ, R12 ;  /* 0x000000ffff0d9224 */ /* 0x000fe200078e020c */
[----:B------:R-:W-:Y:S02]  /*0430*/  ISETP.GT.AND P1, PT, R10, 0x17, PT ;  /* 0x000000170a00780c */ /* 0x000fe40003f24270 */
[----:B------:R-:W-:Y:S01]  /*0440*/  PRMT R2, R2, 0x9910, RZ ;  /* 0x0000991002027816 */ /* 0x000fe200000000ff */
[----:B------:R-:W-:Y:S01]  /*0450*/  VIADD R11, R13, 0x1 ;  /* 0x000000010d0b7836 */ /* 0x000fe20000000000 */
[C---:B-----5:R-:W-:Y:S01]  /*0460*/  PRMT R10, R9.reuse, 0x9910, RZ ;  /* 0x00009910090a7816 */ /* 0x060fe200000000ff */
[----:B------:R-:W-:Y:S01]  /*0470*/  @!P0 IMAD.MOV R11, RZ, RZ, R13 ;  /* 0x000000ffff0b8224 */ /* 0x000fe200078e020d */
[----:B------:R-:W-:Y:S02]  /*0480*/  ISETP.GT.AND P0, PT, R2, 0x17, PT ;  /* 0x000000170200780c */ /* 0x000fe40003f04270 */
[----:B------:R-:W-:Y:S01]  /*0490*/  PRMT R9, R9, 0x8880, RZ ;  /* 0x0000888009097816 */ /* 0x000fe200000000ff */
[----:B------:R-:W-:-:S02]  /*04a0*/  IMAD.MOV.U32 R2, RZ, RZ, R10 ;  /* 0x000000ffff027224 */ /* 0x000fc400078e000a */
[----:B------:R-:W-:Y:S02]  /*04b0*/  VIADD R10, R11, 0x1 ;  /* 0x000000010b0a7836 */ /* 0x000fe40000000000 */
[----:B------:R-:W-:Y:S01]  /*04c0*/  @!P1 IMAD.MOV R10, RZ, RZ, R11 ;  /* 0x000000ffff0a9224 */ /* 0x000fe200078e020b */
[----:B------:R-:W-:Y:S02]  /*04d0*/  SHF.R.S32.HI R2, RZ, 0x8, R2 ;  /* 0x00000008ff027819 */ /* 0x000fe40000011402 */
[----:B------:R-:W-:Y:S01]  /*04e0*/  ISETP.GT.AND P1, PT, R9, 0x17, PT ;  /* 0x000000170900780c */ /* 0x000fe20003f24270 */
[----:B------:R-:W-:Y:S01]  /*04f0*/  VIADD R11, R10, 0x1 ;  /* 0x000000010a0b7836 */ /* 0x000fe20000000000 */
[----:B------:R-:W-:Y:S01]  /*0500*/  PRMT R2, R2, 0x9910, RZ ;  /* 0x0000991002027816 */ /* 0x000fe200000000ff */
[----:B------:R-:W-:Y:S01]  /*0510*/  @!P0 IMAD.MOV R11, RZ, RZ, R10 ;  /* 0x000000ffff0b8224 */ /* 0x000fe200078e020a */
[----:B------:R-:W-:Y:S02]  /*0520*/  PRMT R9, R8, 0x9910, RZ ;  /* 0x0000991008097816 */ /* 0x000fe400000000ff */
[----:B------:R-:W-:Y:S01]  /*0530*/  ISETP.GT.AND P0, PT, R2, 0x17, PT ;  /* 0x000000170200780c */ /* 0x000fe20003f04270 */
[----:B------:R-:W-:Y:S01]  /*0540*/  VIADD R10, R11, 0x1 ;  /* 0x000000010b0a7836 */ /* 0x000fe20000000000 */
[----:B------:R-:W-:-:S02]  /*0550*/  PRMT R8, R8, 0x8880, RZ ;  /* 0x0000888008087816 */ /* 0x000fc400000000ff */
[----:B------:R-:W-:-:S03]  /*0560*/  SHF.R.S32.HI R2, RZ, 0x8, R9 ;  /* 0x00000008ff027819 */ /* 0x000fc60000011409 */
[----:B------:R-:W-:Y:S01]  /*0570*/  @!P1 IMAD.MOV R10, RZ, RZ, R11 ;  /* 0x000000ffff0a9224 */ /* 0x000fe200078e020b */
[----:B------:R-:W-:Y:S02]  /*0580*/  ISETP.GT.AND P1, PT, R8, 0x17, PT ;  /* 0x000000170800780c */ /* 0x000fe40003f24270 */
[----:B------:R-:W-:Y:S01]  /*0590*/  PRMT R2, R2, 0x9910, RZ ;  /* 0x0000991002027816 */ /* 0x000fe200000000ff */
[----:B------:R-:W-:Y:S01]  /*05a0*/  VIADD R9, R10, 0x1 ;  /* 0x000000010a097836 */ /* 0x000fe20000000000 */
[----:B------:R-:W-:Y:S01]  /*05b0*/  PRMT R8, R6, 0x9910, RZ ;  /* 0x0000991006087816 */ /* 0x000fe200000000ff */
        /* <DEDUP_REMOVED lines=15> */
[----:B------:R-:W-:Y:S02]  /*06b0*/  SHF.R.S32.HI R2, RZ, 0x8, R6 ;  /* 0x00000008ff027819 */ /* 0x000fe40000011406 */
[----:B------:R-:W-:Y:S01]  /*06c0*/  PRMT R6, R7, 0x9910, RZ ;  /* 0x0000991007067816 */ /* 0x000fe200000000ff */
[----:B------:R-:W-:Y:S01]  /*06d0*/  @!P1 IMAD.MOV R8, RZ, RZ, R9 ;  /* 0x000000ffff089224 */ /* 0x000fe200078e0209 */
[----:B------:R-:W-:Y:S02]  /*06e0*/  ISETP.GT.AND P1, PT, R5, 0x17, PT ;  /* 0x000000170500780c */ /* 0x000fe40003f24270 */
[----:B------:R-:W-:Y:S01]  /*06f0*/  PRMT R2, R2, 0x9910, RZ ;  /* 0x0000991002027816 */ /* 0x000fe200000000ff */
[----:B------:R-:W-:Y:S01]  /*0700*/  VIADD R9, R8, 0x1 ;  /* 0x0000000108097836 */ /* 0x000fe20000000000 */
[----:B------:R-:W-:Y:S01]  /*0710*/  PRMT R5, R7, 0x8880, RZ ;  /* 0x0000888007057816 */ /* 0x000fe200000000ff */
[----:B------:R-:W-:Y:S01]  /*0720*/  @!P0 IMAD.MOV R9, RZ, RZ, R8 ;  /* 0x000000ffff098224 */ /* 0x000fe200078e0208 */
[----:B------:R-:W-:Y:S01]  /*0730*/  ISETP.GT.AND P0, PT, R2, 0x17, PT ;  /* 0x000000170200780c */ /* 0x000fe20003f04270 */
[----:B------:R-:W-:-:S02]  /*0740*/  IMAD.MOV.U32 R2, RZ, RZ, R6 ;  /* 0x000000ffff027224 */ /* 0x000fc400078e0006 */
[----:B------:R-:W-:-:S03]  /*0750*/  VIADD R6, R9, 0x1 ;  /* 0x0000000109067836 */ /* 0x000fc60000000000 */
[----:B------:R-:W-:Y:S01]  /*0760*/  SHF.R.S32.HI R2, RZ, 0x8, R2 ;  /* 0x00000008ff027819 */ /* 0x000fe20000011402 */
        /* <DEDUP_REMOVED lines=11> */
.L_x_19:
        /* <DEDUP_REMOVED lines=8> */
[----:B------:R-:W2:Y:S04]  /*08a0*/  LDG.E.U16 R5, desc[UR10][R6.64] ;  /* 0x0000000a06057981 */ /* 0x000ea8000c1e1500 */
[----:B------:R-:W3:Y:S04]  /*08b0*/  LDG.E.U16 R8, desc[UR10][R6.64+0x2] ;  /* 0x0000020a06087981 */ /* 0x000ee8000c1e1500 */
[----:B------:R-:W4:Y:S04]  /*08c0*/  LDG.E.U16 R9, desc[UR10][R6.64+0x4] ;  /* 0x0000040a06097981 */ /* 0x000f28000c1e1500 */
[----:B------:R0:W5:Y:S01]  /*08d0*/  LDG.E.U16 R4, desc[UR10][R6.64+0x6] ;  /* 0x0000060a06047981 */ /* 0x000162000c1e1500 */
[----:B------:R-:W-:Y:S01]  /*08e0*/  UIADD3 UR4, UPT, UPT, UR4, 0x4, URZ ;  /* 0x0000000404047890 */ /* 0x000fe2000fffe0ff */
[----:B0-----:R-:W-:Y:S01]  /*08f0*/  VIADD R7, R2, 0x1 ;  /* 0x0000000102077836 */ /* 0x001fe20000000000 */
[----:B--2---:R-:W-:-:S02]  /*0900*/  PRMT R10, R5, 0x9910, RZ ;  /* 0x00009910050a7816 */ /* 0x004fc400000000ff */
        /* <DEDUP_REMOVED lines=14> */
[C---:B----4-:R-:W-:Y:S01]  /*09f0*/  PRMT R5, R9.reuse, 0x9910, RZ ;  /* 0x0000991009057816 */ /* 0x050fe200000000ff */
[----:B------:R-:W-:Y:S01]  /*0a00*/  @!P0 IMAD.MOV R6, RZ, RZ, R7 ;  /* 0x000000ffff068224 */ /* 0x000fe200078e0207 */
[----:B------:R-:W-:Y:S02]  /*0a10*/  PRMT R9, R9, 0x8880, RZ ;  /* 0x0000888009097816 */ /* 0x000fe400000000ff */
[----:B------:R-:W-:Y:S01]  /*0a20*/  ISETP.GT.AND P0, PT, R2, 0x17, PT ;  /* 0x000000170200780c */ /* 0x000fe20003f04270 */
[----:B------:R-:W-:Y:S01]  /*0a30*/  VIADD R7, R6, 0x1 ;  /* 0x0000000106077836 */ /* 0x000fe20000000000 */
[----:B------:R-:W-:Y:S01]  /*0a40*/  SHF.R.S32.HI R2, RZ, 0x8, R5 ;  /* 0x00000008ff027819 */ /* 0x000fe20000011405 */
[----:B------:R-:W-:-:S02]  /*0a50*/  IMAD.MOV.U32 R5, RZ, RZ, R9 ;  /* 0x000000ffff057224 */ /* 0x000fc400078e0009 */
[----:B------:R-:W-:Y:S01]  /*0a60*/  @!P1 IMAD.MOV R7, RZ, RZ, R6 ;  /* 0x000000ffff079224 */ /* 0x000fe200078e0206 */
[----:B------:R-:W-:Y:S02]  /*0a70*/  PRMT R2, R2, 0x9910, RZ ;  /* 0x0000991002027816 */ /* 0x000fe400000000ff */
[----:B------:R-:W-:Y:S01]  /*0a80*/  ISETP.GT.AND P1, PT, R5, 0x17, PT ;  /* 0x000000170500780c */ /* 0x000fe20003f24270 */
[----:B------:R-:W-:Y:S01]  /*0a90*/  VIADD R6, R7, 0x1 ;  /* 0x0000000107067836 */ /* 0x000fe20000000000 */
[C---:B-----5:R-:W-:Y:S02]  /*0aa0*/  PRMT R5, R4.reuse, 0x9910, RZ ;  /* 0x0000991004057816 */ /* 0x060fe400000000ff */
        /* <DEDUP_REMOVED lines=16> */
.L_x_21:
        /* <DEDUP_REMOVED lines=8> */
[----:B------:R-:W2:Y:S04]  /*0c30*/  LDG.E.U16 R6, desc[UR10][R4.64] ;  /* 0x0000000a04067981 */ /* 0x000ea8000c1e1500 */
[----:B------:R-:W3:Y:S01]  /*0c40*/  LDG.E.U16 R8, desc[UR10][R4.64+0x2] ;  /* 0x0000020a04087981 */ /* 0x000ee2000c1e1500 */
[----:B------:R-:W-:Y:S01]  /*0c50*/  UIADD3 UR4, UPT, UPT, UR4, 0x2, URZ ;  /* 0x0000000204047890 */ /* 0x000fe2000fffe0ff */
[C---:B--2---:R-:W-:Y:S02]  /*0c60*/  PRMT R7, R6.reuse, 0x9910, RZ ;  /* 0x0000991006077816 */ /* 0x044fe400000000ff */
[----:B------:R-:W-:Y:S02]  /*0c70*/  PRMT R6, R6, 0x8880, RZ ;  /* 0x0000888006067816 */ /* 0x000fe400000000ff */
[----:B------:R-:W-:-:S02]  /*0c80*/  SHF.R.S32.HI R7, RZ, 0x8, R7 ;  /* 0x00000008ff077819 */ /* 0x000fc40000011407 */
[----:B------:R-:W-:Y:S02]  /*0c90*/  ISETP.GT.AND P1, PT, R6, 0x17, PT ;  /* 0x000000170600780c */ /* 0x000fe40003f24270 */
[----:B------:R-:W-:Y:S02]  /*0ca0*/  PRMT R7, R7, 0x9910, RZ ;  /* 0x0000991007077816 */ /* 0x000fe400000000ff */
[----:B---3--:R-:W-:-:S03]  /*0cb0*/  PRMT R4, R8, 0x8880, RZ ;  /* 0x0000888008047816 */ /* 0x008fc600000000ff */
[----:B------:R-:W-:Y:S01]  /*0cc0*/  IMAD.MOV.U32 R6, RZ, RZ, R7 ;  /* 0x000000ffff067224 */ /* 0x000fe200078e0007 */
[----:B------:R-:W-:-:S04]  /*0cd0*/  PRMT R7, R8, 0x9910, RZ ;  /* 0x0000991008077816 */ /* 0x000fc800000000ff */
[----:B------:R-:W-:Y:S01]  /*0ce0*/  ISETP.GT.AND P0, PT, R6, 0x17, PT ;  /* 0x000000170600780c */ /* 0x000fe20003f04270 */
[----:B------:R-:W-:Y:S02]  /*0cf0*/  IMAD.MOV.U32 R5, RZ, RZ, R7 ;  /* 0x000000ffff057224 */ /* 0x000fe400078e0007 */
[----:B------:R-:W-:Y:S02]  /*0d00*/  VIADD R6, R2, 0x1 ;  /* 0x0000000102067836 */ /* 0x000fe40000000000 */
[----:B------:R-:W-:Y:S01]  /*0d10*/  @!P1 IMAD.MOV R6, RZ, RZ, R2 ;  /* 0x000000ffff069224 */ /* 0x000fe200078e0202 */
[----:B------:R-:W-:Y:S02]  /*0d20*/  SHF.R.S32.HI R5, RZ, 0x8, R5 ;  /* 0x00000008ff057819 */ /* 0x000fe40000011405 */
[----:B------:R-:W-:Y:S01]  /*0d30*/  ISETP.GT.AND P1, PT, R4, 0x17, PT ;  /* 0x000000170400780c */ /* 0x000fe20003f24270 */
[----:B------:R-:W-:Y:S01]  /*0d40*/  VIADD R4, R6, 0x1 ;  /* 0x0000000106047836 */ /* 0x000fe20000000000 */
[----:B------:R-:W-:-:S03]  /*0d50*/  PRMT R2, R5, 0x9910, RZ ;  /* 0x0000991005027816 */ /* 0x000fc600000000ff */
[----:B------:R-:W-:Y:S01]  /*0d60*/  @!P0 IMAD.MOV R4, RZ, RZ, R6 ;  /* 0x000000ffff048224 */ /* 0x000fe200078e0206 */
[----:B------:R-:W-:-:S03]  /*0d70*/  ISETP.GT.AND P0, PT, R2, 0x17, PT ;  /* 0x000000170200780c */ /* 0x000fc60003f04270 */
[----:B------:R-:W-:-:S04]  /*0d80*/  VIADD R5, R4, 0x1 ;  /* 0x0000000104057836 */ /* 0x000fc80000000000 */
[----:B------:R-:W-:-:S04]  /*0d90*/  @!P1 IMAD.MOV R5, RZ, RZ, R4 ;  /* 0x000000ffff059224 */ /* 0x000fc800078e0204 */
[----:B------:R-:W-:Y:S02]  /*0da0*/  VIADD R2, R5, 0x1 ;  /* 0x0000000105027836 */ /* 0x000fe40000000000 */
[----:B------:R-:W-:-:S07]  /*0db0*/  @!P0 IMAD.MOV R2, RZ, RZ, R5 ;  /* 0x000000ffff028224 */ /* 0x000fce00078e0205 */
.L_x_22:
[----:B------:R-:W-:Y:S05]  /*0dc0*/  BRA.U UP1, `(.L_x_18) ;  /* 0x0000000101387547 */ /* 0x000fea000b800000 */
[----:B------:R-:W0:Y:S01]  /*0dd0*/  LDC.64 R4, c[0x0][0x380] ;  /* 0x0000e000ff047b82 */ /* 0x000e220000000a00 */
[----:B------:R-:W-:-:S04]  /*0de0*/  VIADD R3, R3, UR4 ;  /* 0x0000000403037c36 */ /* 0x000fc80008000000 */
[----:B0-----:R-:W-:-:S06]  /*0df0*/  IMAD.WIDE R4, R3, 0x2, R4 ;  /* 0x0000000203047825 */ /* 0x001fcc00078e0204 */
[----:B------:R-:W2:Y:S02]  /*0e00*/  LDG.E.U16 R4, desc[UR10][R4.64] ;  /* 0x0000000a04047981 */ /* 0x000ea4000c1e1500 */
[C---:B--2---:R-:W-:Y:S02]  /*0e10*/  PRMT R3, R4.reuse, 0x9910, RZ ;  /* 0x0000991004037816 */ /* 0x044fe400000000ff */
[----:B------:R-:W-:Y:S02]  /*0e20*/  PRMT R6, R4, 0x8880, RZ ;  /* 0x0000888004067816 */ /* 0x000fe400000000ff */
[----:B------:R-:W-:Y:S02]  /*0e30*/  SHF.R.S32.HI R3, RZ, 0x8, R3 ;  /* 0x00000008ff037819 */ /* 0x000fe40000011403 */
[----:B------:R-:W-:Y:S02]  /*0e40*/  ISETP.GT.AND P0, PT, R6, 0x17, PT ;  /* 0x000000170600780c */ /* 0x000fe40003f04270 */
[----:B------:R-:W-:-:S04]  /*0e50*/  PRMT R3, R3, 0x9910, RZ ;  /* 0x0000991003037816 */ /* 0x000fc800000000ff */
[----:B------:R-:W-:Y:S01]  /*0e60*/  ISETP.GT.AND P1, PT, R3, 0x17, PT ;  /* 0x000000170300780c */ /* 0x000fe20003f24270 */
[----:B------:R-:W-:-:S06]  /*0e70*/  VIADD R3, R2, 0x1 ;  /* 0x0000000102037836 */ /* 0x000fcc0000000000 */
[----:B------:R-:W-:-:S04]  /*0e80*/  @!P0 IMAD.MOV R3, RZ, RZ, R2 ;  /* 0x000000ffff038224 */ /* 0x000fc800078e0202 */
[----:B------:R-:W-:Y:S02]  /*0e90*/  VIADD R2, R3, 0x1 ;  /* 0x0000000103027836 */ /* 0x000fe40000000000 */
[----:B------:R-:W-:-:S07]  /*0ea0*/  @!P1 IMAD.MOV R2, RZ, RZ, R3 ;  /* 0x000000ffff029224 */ /* 0x000fce00078e0203 */
.L_x_18:
[----:B------:R-:W0:Y:S02]  /*0eb0*/  LDCU.64 UR4, c[0x0][0x388] ;  /* 0x00007100ff0477ac */ /* 0x000e240008000a00 */
[----:B0-----:R-:W-:-:S04]  /*0ec0*/  IADD3 R4, P0, PT, R0, UR4, RZ ;  /* 0x0000000400047c10 */ /* 0x001fc8000ff1e0ff */
[----:B------:R-:W-:-:S05]  /*0ed0*/  LEA.HI.X.SX32 R5, R0, UR5, 0x1, P0 ;  /* 0x0000000500057c11 */ /* 0x000fca00080f0eff */
[----:B------:R-:W-:Y:S01]  /*0ee0*/  STG.E.U8 desc[UR10][R4.64], R2 ;  /* 0x0000000204007986 */ /* 0x000fe2000c10110a */
[----:B------:R-:W-:Y:S05]  /*0ef0*/  EXIT ;  /* 0x000000000000794d */ /* 0x000fea0003800000 */
.L_x_23:
        /* <DEDUP_REMOVED lines=16> */
.L_x_35:


//--------------------- .text._Z13kernel_1_bytePcS_ii --------------------------
	.section	.text._Z13kernel_1_bytePcS_ii,"ax",@progbits
	.align	128
        .global         _Z13kernel_1_bytePcS_ii
        .type           _Z13kernel_1_bytePcS_ii,@function
        .size           _Z13kernel_1_bytePcS_ii,(.L_x_36 - _Z13kernel_1_bytePcS_ii)
        .other          _Z13kernel_1_bytePcS_ii,@"STO_CUDA_ENTRY STV_DEFAULT"
_Z13kernel_1_bytePcS_ii:
.text._Z13kernel_1_bytePcS_ii:
        /* <DEDUP_REMOVED lines=13> */
[----:B------:R-:W-:Y:S02]  /*00d0*/  UISETP.GE.U32.AND UP1, UPT, UR5, 0x10, UPT ;  /* 0x000000100500788c */ /* 0x000fe4000bf26070 */
[----:B------:R-:W-:Y:S01]  /*00e0*/  IMAD R7, R0, UR5, RZ ;  /* 0x0000000500077c24 */ /* 0x000fe2000f8e02ff */
[----:B------:R-:W-:Y:S01]  /*00f0*/  ULOP3.LUT UR6, UR5, 0xf, URZ, 0xc0, !UPT ;  /* 0x0000000f05067892 */ /* 0x000fe2000f8ec0ff */
[----:B------:R-:W-:Y:S01]  /*0100*/  PRMT R6, RZ, 0x7610, R6 ;  /* 0x00007610ff067816 */ /* 0x000fe20000000006 */
[----:B------:R-:W-:Y:S02]  /*0110*/  UMOV UR4, URZ ;  /* 0x000000ff00047c82 */ /* 0x000fe40008000000 */
[----:B------:R-:W-:Y:S02]  /*0120*/  UISETP.NE.AND UP0, UPT, UR6, URZ, UPT ;  /* 0x000000ff0600728c */ /* 0x000fe4000bf05270 */
[----:B------:R-:W-:Y:S09]  /*0130*/  BRA.U !UP1, `(.L_x_25) ;  /* 0x0000000509307547 */ /* 0x000ff2000b800000 */
[----:B------:R-:W0:Y:S01]  /*0140*/  LDC.64 R2, c[0x0][0x380] ;  /* 0x0000e000ff027b82 */ /* 0x000e220000000a00 */
[----:B------:R-:W-:Y:S01]  /*0150*/  ULOP3.LUT UR4, UR5, 0x7ffffff0, URZ, 0xc0, !UPT ;  /* 0x7ffffff005047892 */ /* 0x000fe2000f8ec0ff */
[----:B------:R-:W-:Y:S01]  /*0160*/  PRMT R6, RZ, 0x7610, R6 ;  /* 0x00007610ff067816 */ /* 0x000fe20000000006 */
[----:B------:R-:W-:Y:S02]  /*0170*/  IMAD.MOV.U32 R9, RZ, RZ, R7 ;  /* 0x000000ffff097224 */ /* 0x000fe400078e0007 */
[----:B------:R-:W-:-:S12]  /*0180*/  UIADD3 UR7, UPT, UPT, -UR4, URZ, URZ ;  /* 0x000000ff04077290 */ /* 0x000fd8000fffe1ff */
.L_x_26:
[----:B------:R-:W-:Y:S02]  /*0190*/  SHF.R.S32.HI R8, RZ, 0x1f, R9 ;  /* 0x0000001fff087819 */ /* 0x000fe40000011409 */
[----:B0-----:R-:W-:-:S04]  /*01a0*/  IADD3 R4, P0, P1, R9, 0x7, R2 ;  /* 0x0000000709047810 */ /* 0x001fc8000791e002 */
[----:B------:R-:W-:-:S05]  /*01b0*/  IADD3.X R5, PT, PT, R8, R3, RZ, P0, P1 ;  /* 0x0000000308057210 */ /* 0x000fca00007e24ff */
[----:B------:R-:W2:Y:S04]  /*01c0*/  LDG.E.S8 R24, desc[UR8][R4.64+-0x7] ;  /* 0xfffff90804187981 */ /* 0x000ea8000c1e1300 */
[----:B------:R-:W3:Y:S04]  /*01d0*/  LDG.E.S8 R18, desc[UR8][R4.64+-0x6] ;  /* 0xfffffa0804127981 */ /* 0x000ee8000c1e1300 */
[----:B------:R-:W4:Y:S04]  /*01e0*/  LDG.E.S8 R19, desc[UR8][R4.64+-0x5] ;  /* 0xfffffb0804137981 */ /* 0x000f28000c1e1300 */
[----:B------:R-:W5:Y:S04]  /*01f0*/  LDG.E.S8 R20, desc[UR8][R4.64+-0x4] ;  /* 0xfffffc0804147981 */ /* 0x000f68000c1e1300 */
        /* <DEDUP_REMOVED lines=11> */
[----:B------:R0:W5:Y:S01]  /*02b0*/  LDG.E.S8 R17, desc[UR8][R4.64+0x8] ;  /* 0x0000080804117981 */ /* 0x000162000c1e1300 */
[----:B------:R-:W-:Y:S01]  /*02c0*/  UIADD3 UR7, UPT, UPT, UR7, 0x10, URZ ;  /* 0x0000001007077890 */ /* 0x000fe2000fffe0ff */
[----:B------:R-:W-:-:S03]  /*02d0*/  VIADD R9, R9, 0x10 ;  /* 0x0000001009097836 */ /* 0x000fc60000000000 */
[----:B------:R-:W-:Y:S01]  /*02e0*/  UISETP.NE.AND UP1, UPT, UR7, URZ, UPT ;  /* 0x000000ff0700728c */ /* 0x000fe2000bf25270 */
[----:B--2---:R-:W-:Y:S02]  /*02f0*/  ISETP.GT.AND P1, PT, R24, 0x17, PT ;  /* 0x000000171800780c */ /* 0x004fe40003f24270 */
[----:B---3--:R-:W-:Y:S01]  /*0300*/  ISETP.GT.AND P0, PT, R18, 0x17, PT ;  /* 0x000000171200780c */ /* 0x008fe20003f04270 */
[----:B------:R-:W-:-:S10]  /*0310*/  VIADD R18, R6, 0x1 ;  /* 0x0000000106127836 */ /* 0x000fd40000000000 */
[----:B------:R-:W-:Y:S01]  /*0320*/  @!P1 IMAD.MOV R18, RZ, RZ, R6 ;  /* 0x000000ffff129224 */ /* 0x000fe200078e0206 */
[----:B----4-:R-:W-:-:S03]  /*0330*/  ISETP.GT.AND P1, PT, R19, 0x17, PT ;  /* 0x000000171300780c */ /* 0x010fc60003f24270 */
[----:B------:R-:W-:Y:S02]  /*0340*/  VIADD R6, R18, 0x1 ;  /* 0x0000000112067836 */ /* 0x000fe40000000000 */
[----:B------:R-:W-:Y:S01]  /*0350*/  @!P0 IMAD.MOV R6, RZ, RZ, R18 ;  /* 0x000000ffff068224 */ /* 0x000fe200078e0212 */
[----:B-----5:R-:W-:-:S04]  /*0360*/  ISETP.GT.AND P0, PT, R20, 0x17, PT ;  /* 0x000000171400780c */ /* 0x020fc80003f04270 */
[----:B------:R-:W-:-:S03]  /*0370*/  IADD3 R18, PT, PT, R6, 0x1, RZ ;  /* 0x0000000106127810 */ /* 0x000fc60007ffe0ff */
[----:B------:R-:W-:Y:S01]  /*0380*/  @!P1 IMAD.MOV R18, RZ, RZ, R6 ;  /* 0x000000ffff129224 */ /* 0x000fe200078e0206 */
[----:B------:R-:W-:-:S03]  /*0390*/  ISETP.GT.AND P1, PT, R21, 0x17, PT ;  /* 0x000000171500780c */ /* 0x000fc60003f24270 */
[----:B0-----:R-:W-:Y:S02]  /*03a0*/  VIADD R4, R18, 0x1 ;  /* 0x0000000112047836 */ /* 0x001fe40000000000 */
[----:B------:R-:W-:Y:S01]  /*03b0*/  @!P0 IMAD.MOV R4, RZ, RZ, R18 ;  /* 0x000000ffff048224 */ /* 0x000fe200078e0212 */
[----:B------:R-:W-:-:S03]  /*03c0*/  ISETP.GT.AND P0, PT, R22, 0x17, PT ;  /* 0x000000171600780c */ /* 0x000fc60003f04270 */
[----:B------:R-:W-:-:S04]  /*03d0*/  VIADD R5, R4, 0x1 ;  /* 0x0000000104057836 */ /* 0x000fc80000000000 */
[----:B------:R-:W-:Y:S02]  /*03e0*/  @!P1 IADD3 R5, PT, PT, R4, RZ, RZ ;  /* 0x000000ff04059210 */ /* 0x000fe40007ffe0ff */
[----:B------:R-:W-:-:S03]  /*03f0*/  ISETP.GT.AND P1, PT, R23, 0x17, PT ;  /* 0x000000171700780c */ /* 0x000fc60003f24270 */
[----:B------:R-:W-:Y:S02]  /*0400*/  VIADD R4, R5, 0x1 ;  /* 0x0000000105047836 */ /* 0x000fe40000000000 */
[----:B------:R-:W-:Y:S01]  /*0410*/  @!P0 IMAD.MOV R4, RZ, RZ, R5 ;  /* 0x000000ffff048224 */ /* 0x000fe200078e0205 */
[----:B------:R-:W-:-:S03]  /*0420*/  ISETP.GT.AND P0, PT, R16, 0x17, PT ;  /* 0x000000171000780c */ /* 0x000fc60003f04270 */
[----:B------:R-:W-:-:S04]  /*0430*/  VIADD R5, R4, 0x1 ;  /* 0x0000000104057836 */ /* 0x000fc80000000000 */
[----:B------:R-:W-:Y:S01]  /*0440*/  @!P1 IMAD.MOV R5, RZ, RZ, R4 ;  /* 0x000000ffff059224 */ /* 0x000fe200078e0204 */
[----:B------:R-:W-:-:S04]  /*0450*/  ISETP.GT.AND P1, PT, R15, 0x17, PT ;  /* 0x000000170f00780c */ /* 0x000fc80003f24270 */
[----:B------:R-:W-:Y:S01]  /*0460*/  IADD3 R4, PT, PT, R5, 0x1, RZ ;  /* 0x0000000105047810 */ /* 0x000fe20007ffe0ff */
[----:B------:R-:W-:Y:S01]  /*0470*/  @!P0 IMAD.MOV R4, RZ, RZ, R5 ;  /* 0x000000ffff048224 */ /* 0x000fe200078e0205 */
[----:B------:R-:W-:-:S03]  /*0480*/  ISETP.GT.AND P0, PT, R14, 0x17, PT ;  /* 0x000000170e00780c */ /* 0x000fc60003f04270 */
[----:B------:R-:W-:-:S04]  /*0490*/  VIADD R5, R4, 0x1 ;  /* 0x0000000104057836 */ /* 0x000fc80000000000 */
[----:B------:R-:W-:Y:S01]  /*04a0*/  @!P1 IMAD.MOV R5, RZ, RZ, R4 ;  /* 0x000000ffff059224 */ /* 0x000fe200078e0204 */
[----:B------:R-:W-:-:S03]  /*04b0*/  ISETP.GT.AND P1, PT, R13, 0x17, PT ;  /* 0x000000170d00780c */ /* 0x000fc60003f24270 */
[C---:B------:R-:W-:Y:S02]  /*04c0*/  VIADD R4, R5.reuse, 0x1 ;  /* 0x0000000105047836 */ /* 0x040fe40000000000 */
[----:B------:R-:W-:Y:S02]  /*04d0*/  @!P0 IADD3 R4, PT, PT, R5, RZ, RZ ;  /* 0x000000ff05048210 */ /* 0x000fe40007ffe0ff */
[----:B------:R-:W-:-:S03]  /*04e0*/  ISETP.GT.AND P0, PT, R12, 0x17, PT ;  /* 0x000000170c00780c */ /* 0x000fc60003f04270 */
[----:B------:R-:W-:-:S03]  /*04f0*/  VIADD R5, R4, 0x1 ;  /* 0x0000000104057836 */ /* 0x000fc60000000000 */
[----:B------:R-:W-:Y:S01]  /*0500*/  @!P1 IMAD.MOV R5, RZ, RZ, R4 ;  /* 0x000000ffff059224 */ /* 0x000fe200078e0204 */
[----:B------:R-:W-:-:S03]  /*0510*/  ISETP.GT.AND P1, PT, R11, 0x17, PT ;  /* 0x000000170b00780c */ /* 0x000fc60003f24270 */
[----:B------:R-:W-:-:S03]  /*0520*/  VIADD R4, R5, 0x1 ;  /* 0x0000000105047836 */ /* 0x000fc60000000000 */
[----:B------:R-:W-:Y:S01]  /*0530*/  @!P0 IMAD.MOV R4, RZ, RZ, R5 ;  /* 0x000000ffff048224 */ /* 0x000fe200078e0205 */
[----:B------:R-:W-:-:S04]  /*0540*/  ISETP.GT.AND P0, PT, R10, 0x17, PT ;  /* 0x000000170a00780c */ /* 0x000fc80003f04270 */
[----:B------:R-:W-:Y:S02]  /*0550*/  IADD3 R5, PT, PT, R4, 0x1, RZ ;  /* 0x0000000104057810 */ /* 0x000fe40007ffe0ff */
[----:B------:R-:W-:Y:S01]  /*0560*/  @!P1 IMAD.MOV R5, RZ, RZ, R4 ;  /* 0x000000ffff059224 */ /* 0x000fe200078e0204 */
[----:B------:R-:W-:-:S03]  /*0570*/  ISETP.GT.AND P1, PT, R8, 0x17, PT ;  /* 0x000000170800780c */ /* 0x000fc60003f24270 */
[----:B------:R-:W-:-:S03]  /*0580*/  VIADD R4, R5, 0x1 ;  /* 0x0000000105047836 */ /* 0x000fc60000000000 */
[----:B------:R-:W-:Y:S01]  /*0590*/  @!P0 IMAD.MOV R4, RZ, RZ, R5 ;  /* 0x000000ffff048224 */ /* 0x000fe200078e0205 */
[----:B------:R-:W-:-:S03]  /*05a0*/  ISETP.GT.AND P0, PT, R17, 0x17, PT ;  /* 0x000000171100780c */ /* 0x000fc60003f04270 */
[----:B------:R-:W-:-:S03]  /*05b0*/  VIADD R5, R4, 0x1 ;  /* 0x0000000104057836 */ /* 0x000fc60000000000 */
[----:B------:R-:W-:-:S05]  /*05c0*/  @!P1 IADD3 R5, PT, PT, R4, RZ, RZ ;  /* 0x000000ff04059210 */ /* 0x000fca0007ffe0ff */
[----:B------:R-:W-:Y:S02]  /*05d0*/  VIADD R6, R5, 0x1 ;  /* 0x0000000105067836 */ /* 0x000fe40000000000 */
[----:B------:R-:W-:Y:S01]  /*05e0*/  @!P0 IMAD.MOV R6, RZ, RZ, R5 ;  /* 0x000000ffff068224 */ /* 0x000fe200078e0205 */
[----:B------:R-:W-:Y:S06]  /*05f0*/  BRA.U UP1, `(.L_x_26) ;  /* 0xfffffff901e47547 */ /* 0x000fec000b83ffff */
.L_x_25:
[----:B------:R-:W-:Y:S05]  /*0600*/  BRA.U !UP0, `(.L_x_24) ;  /* 0x0000000508487547 */ /* 0x000fea000b800000 */
[----:B------:R-:W-:Y:S02]  /*0610*/  UISETP.GE.U32.AND UP0, UPT, UR6, 0x8, UPT ;  /* 0x000000080600788c */ /* 0x000fe4000bf06070 */
[----:B------:R-:W-:-:S04]  /*0620*/  ULOP3.LUT UR7, UR5, 0x7, URZ, 0xc0, !UPT ;  /* 0x0000000705077892 */ /* 0x000fc8000f8ec0ff */
[----:B------:R-:W-:-:S03]  /*0630*/  UISETP.NE.AND UP1, UPT, UR7, URZ, UPT ;  /* 0x000000ff0700728c */ /* 0x000fc6000bf25270 */
[----:B------:R-:W-:Y:S08]  /*0640*/  BRA.U !UP0, `(.L_x_27) ;  /* 0x0000000108947547 */ /* 0x000ff0000b800000 */
[----:B------:R-:W0:Y:S01]  /*0650*/  LDCU.64 UR10, c[0x0][0x380] ;  /* 0x00007000ff0a77ac */ /* 0x000e220008000a00 */
[----:B------:R-:W-:-:S05]  /*0660*/  VIADD R3, R7, UR4 ;  /* 0x0000000407037c36 */ /* 0x000fca0008000000 */
[----:B0-----:R-:W-:-:S04]  /*0670*/  IADD3 R2, P0, PT, R3, UR10, RZ ;  /* 0x0000000a03027c10 */ /* 0x001fc8000ff1e0ff */
[----:B------:R-:W-:-:S05]  /*0680*/  LEA.HI.X.SX32 R3, R3, UR11, 0x1, P0 ;  /* 0x0000000b03037c11 */ /* 0x000fca00080f0eff */
[----:B------:R-:W2:Y:S04]  /*0690*/  LDG.E.S8 R13, desc[UR8][R2.64] ;  /* 0x00000008020d7981 */ /* 0x000ea8000c1e1300 */
[----:B------:R-:W3:Y:S04]  /*06a0*/  LDG.E.S8 R4, desc[UR8][R2.64+0x1] ;  /* 0x0000010802047981 */ /* 0x000ee8000c1e1300 */
[----:B------:R-:W4:Y:S04]  /*06b0*/  LDG.E.S8 R5, desc[UR8][R2.64+0x2] ;  /* 0x0000020802057981 */ /* 0x000f28000c1e1300 */
[----:B------:R-:W5:Y:S04]  /*06c0*/  LDG.E.S8 R8, desc[UR8][R2.64+0x3] ;  /* 0x0000030802087981 */ /* 0x000f68000c1e1300 */
[----:B------:R-:W5:Y:S04]  /*06d0*/  LDG.E.S8 R9, desc[UR8][R2.64+0x4] ;  /* 0x0000040802097981 */ /* 0x000f68000c1e1300 */
[----:B------:R-:W5:Y:S04]  /*06e0*/  LDG.E.S8 R10, desc[UR8][R2.64+0x5] ;  /* 0x00000508020a7981 */ /* 0x000f68000c1e1300 */
[----:B------:R-:W5:Y:S04]  /*06f0*/  LDG.E.S8 R11, desc[UR8][R2.64+0x6] ;  /* 0x00000608020b7981 */ /* 0x000f68000c1e1300 */
[----:B------:R0:W5:Y:S01]  /*0700*/  LDG.E.S8 R12, desc[UR8][R2.64+0x7] ;  /* 0x00000708020c7981 */ /* 0x000162000c1e1300 */
[----:B------:R-:W-:Y:S01]  /*0710*/  UIADD3 UR4, UPT, UPT, UR4, 0x8, URZ ;  /* 0x0000000804047890 */ /* 0x000fe2000fffe0ff */
[----:B--2---:R-:W-:-:S02]  /*0720*/  ISETP.GT.AND P1, PT, R13, 0x17, PT ;  /* 0x000000170d00780c */ /* 0x004fc40003f24270 */
[----:B---3--:R-:W-:Y:S02]  /*0730*/  ISETP.GT.AND P0, PT, R4, 0x17, PT ;  /* 0x000000170400780c */ /* 0x008fe40003f04270 */
[----:B------:R-:W-:-:S09]  /*0740*/  IADD3 R4, PT, PT, R6, 0x1, RZ ;  /* 0x0000000106047810 */ /* 0x000fd20007ffe0ff */
[----:B------:R-:W-:Y:S01]  /*0750*/  @!P1 IMAD.MOV R4, RZ, RZ, R6 ;  /* 0x000000ffff049224 */ /* 0x000fe200078e0206 */
[----:B----4-:R-:W-:-:S03]  /*0760*/  ISETP.GT.AND P1, PT, R5, 0x17, PT ;  /* 0x000000170500780c */ /* 0x010fc60003f24270 */
[----:B------:R-:W-:Y:S02]  /*0770*/  VIADD R5, R4, 0x1 ;  /* 0x0000000104057836 */ /* 0x000fe40000000000 */
[----:B------:R-:W-:Y:S01]  /*0780*/  @!P0 IMAD.MOV R5, RZ, RZ, R4 ;  /* 0x000000ffff058224 */ /* 0x000fe200078e0204 */
[----:B-----5:R-:W-:-:S03]  /*0790*/  ISETP.GT.AND P0, PT, R8, 0x17, PT ;  /* 0x000000170800780c */ /* 0x020fc60003f04270 */
[----:B------:R-:W-:-:S04]  /*07a0*/  VIADD R4, R5, 0x1 ;  /* 0x0000000105047836 */ /* 0x000fc80000000000 */
[----:B------:R-:W-:Y:S02]  /*07b0*/  @!P1 IADD3 R4, PT, PT, R5, RZ, RZ ;  /* 0x000000ff05049210 */ /* 0x000fe40007ffe0ff */
[----:B------:R-:W-:-:S03]  /*07c0*/  ISETP.GT.AND P1, PT, R9, 0x17, PT ;  /* 0x000000170900780c */ /* 0x000fc60003f24270 */
[----:B0-----:R-:W-:Y:S02]  /*07d0*/  VIADD R2, R4, 0x1 ;  /* 0x0000000104027836 */ /* 0x001fe40000000000 */
        /* <DEDUP_REMOVED lines=9> */
[----:B------:R-:W-:-:S04]  /*0870*/  @!P1 IMAD.MOV R3, RZ, RZ, R2 ;  /* 0x000000ffff039224 */ /* 0x000fc800078e0202 */
[C---:B------:R-:W-:Y:S02]  /*0880*/  VIADD R6, R3.reuse, 0x1 ;  /* 0x0000000103067836 */ /* 0x040fe40000000000 */
[----:B------:R-:W-:-:S07]  /*0890*/  @!P0 IADD3 R6, PT, PT, R3, RZ, RZ ;  /* 0x000000ff03068210 */ /* 0x000fce0007ffe0ff */
.L_x_27:
        /* <DEDUP_REMOVED lines=12> */
[----:B------:R-:W5:Y:S01]  /*0960*/  LDG.E.S8 R8, desc[UR8][R2.64+0x3] ;  /* 0x0000030802087981 */ /* 0x000f62000c1e1300 */
[----:B------:R-:W-:Y:S01]  /*0970*/  UIADD3 UR4, UPT, UPT, UR4, 0x4, URZ ;  /* 0x0000000404047890 */ /* 0x000fe2000fffe0ff */
[----:B--2---:R-:W-:-:S02]  /*0980*/  ISETP.GT.AND P1, PT, R9, 0x17, PT ;  /* 0x000000170900780c */ /* 0x004fc40003f24270 */
[----:B---3--:R-:W-:Y:S01]  /*0990*/  ISETP.GT.AND P0, PT, R4, 0x17, PT ;  /* 0x000000170400780c */ /* 0x008fe20003f04270 */
[----:B------:R-:W-:-:S10]  /*09a0*/  VIADD R4, R6, 0x1 ;  /* 0x0000000106047836 */ /* 0x000fd40000000000 */
[----:B------:R-:W-:Y:S01]  /*09b0*/  @!P1 IMAD.MOV R4, RZ, RZ, R6 ;  /* 0x000000ffff049224 */ /* 0x000fe200078e0206 */
[----:B----4-:R-:W-:-:S03]  /*09c0*/  ISETP.GT.AND P1, PT, R5, 0x17, PT ;  /* 0x000000170500780c */ /* 0x010fc60003f24270 */
[C---:B------:R-:W-:Y:S01]  /*09d0*/  VIADD R5, R4.reuse, 0x1 ;  /* 0x0000000104057836 */ /* 0x040fe20000000000 */
[----:B------:R-:W-:Y:S02]  /*09e0*/  @!P0 IADD3 R5, PT, PT, R4, RZ, RZ ;  /* 0x000000ff04058210 */ /* 0x000fe40007ffe0ff */
[----:B-----5:R-:W-:-:S03]  /*09f0*/  ISETP.GT.AND P0, PT, R8, 0x17, PT ;  /* 0x000000170800780c */ /* 0x020fc60003f04270 */
[----:B------:R-:W-:-:S04]  /*0a00*/  VIADD R4, R5, 0x1 ;  /* 0x0000000105047836 */ /* 0x000fc80000000000 */
[----:B------:R-:W-:-:S04]  /*0a10*/  @!P1 IMAD.MOV R4, RZ, RZ, R5 ;  /* 0x000000ffff049224 */ /* 0x000fc800078e0205 */
[----:B------:R-:W-:Y:S02]  /*0a20*/  VIADD R6, R4, 0x1 ;  /* 0x0000000104067836 */ /* 0x000fe40000000000 */
[----:B------:R-:W-:-:S07]  /*0a30*/  @!P0 IMAD.MOV R6, RZ, RZ, R4 ;  /* 0x000000ffff068224 */ /* 0x000fce00078e0204 */
.L_x_28:
[----:B------:R-:W-:Y:S05]  /*0a40*/  BRA.U !UP1, `(.L_x_24) ;  /* 0x0000000109387547 */ /* 0x000fea000b800000 */
[----:B------:R-:W-:Y:S01]  /*0a50*/  IADD3 R7, PT, PT, R7, UR4, RZ ;  /* 0x0000000407077c10 */ /* 0x000fe2000fffe0ff */
[----:B------:R-:W0:Y:S01]  /*0a60*/  LDCU.64 UR6, c[0x0][0x380] ;  /* 0x00007000ff0677ac */ /* 0x000e220008000a00 */
[----:B------:R-:W-:-:S12]  /*0a70*/  UIADD3 UR5, UPT, UPT, -UR5, URZ, URZ ;  /* 0x000000ff05057290 */ /* 0x000fd8000fffe1ff */
.L_x_29:
[----:B0-----:R-:W-:-:S04]  /*0a80*/  IADD3 R2, P0, PT, R7, UR6, RZ ;  /* 0x0000000607027c10 */ /* 0x001fc8000ff1e0ff */
[----:B------:R-:W-:-:S05]  /*0a90*/  LEA.HI.X.SX32 R3, R7, UR7, 0x1, P0 ;  /* 0x0000000707037c11 */ /* 0x000fca00080f0eff */
[----:B------:R-:W2:Y:S01]  /*0aa0*/  LDG.E.S8 R2, desc[UR8][R2.64] ;  /* 0x0000000802027981 */ /* 0x000ea2000c1e1300 */
[----:B------:R-:W-:Y:S01]  /*0ab0*/  UIADD3 UR5, UPT, UPT, UR5, 0x1, URZ ;  /* 0x0000000105057890 */ /* 0x000fe2000fffe0ff */
[----:B------:R-:W-:Y:S02]  /*0ac0*/  VIADD R4, R6, 0x1 ;  /* 0x0000000106047836 */ /* 0x000fe40000000000 */
[----:B------:R-:W-:Y:S01]  /*0ad0*/  VIADD R7, R7, 0x1 ;  /* 0x0000000107077836 */ /* 0x000fe20000000000 */
[----:B------:R-:W-:Y:S01]  /*0ae0*/  UISETP.NE.AND UP0, UPT, UR5, URZ, UPT ;  /* 0x000000ff0500728c */ /* 0x000fe2000bf05270 */
[----:B--2---:R-:W-:-:S13]  /*0af0*/  ISETP.GT.AND P0, PT, R2, 0x17, PT ;  /* 0x000000170200780c */ /* 0x004fda0003f04270 */
[----:B------:R-:W-:-:S05]  /*0b00*/  @!P0 IMAD.MOV R4, RZ, RZ, R6 ;  /* 0x000000ffff048224 */ /* 0x000fca00078e0206 */
[----:B------:R-:W-:Y:S01]  /*0b10*/  PRMT R6, R4, 0x7610, R6 ;  /* 0x0000761004067816 */ /* 0x000fe20000000006 */
[----:B------:R-:W-:Y:S06]  /*0b20*/  BRA.U UP0, `(.L_x_29) ;  /* 0xfffffffd00d47547 */ /* 0x000fec000b83ffff */
.L_x_24:
[----:B------:R-:W0:Y:S02]  /*0b30*/  LDCU.64 UR4, c[0x0][0x388] ;  /* 0x00007100ff0477ac */ /* 0x000e240008000a00 */
[----:B0-----:R-:W-:-:S04]  /*0b40*/  IADD3 R2, P0, PT, R0, UR4, RZ ;  /* 0x0000000400027c10 */ /* 0x001fc8000ff1e0ff */
[----:B------:R-:W-:-:S05]  /*0b50*/  LEA.HI.X.SX32 R3, R0, UR5, 0x1, P0 ;  /* 0x0000000500037c11 */ /* 0x000fca00080f0eff */
[----:B------:R-:W-:Y:S01]  /*0b60*/  STG.E.U8 desc[UR8][R2.64], R6 ;  /* 0x0000000602007986 */ /* 0x000fe2000c101108 */
[----:B------:R-:W-:Y:S05]  /*0b70*/  EXIT ;  /* 0x000000000000794d */ /* 0x000fea0003800000 */
.L_x_30:
        /* <DEDUP_REMOVED lines=16> */
.L_x_36:


//--------------------- .nv.shared.reserved.0     --------------------------
	.section	.nv.shared.reserved.0,"aw",@nobits
	.weak		__nv_reservedSMEM_offset_0_alias
	.size		__nv_reservedSMEM_offset_0_alias, 0, 64
	.other		__nv_reservedSMEM_offset_0_alias,@"STO_CUDA_RESERVED_SHARED STV_DEFAULT"
__nv_reservedSMEM_offset_0_alias:
	.zero		0
	.zero		64


//--------------------- .nv.constant0._Z14kernel_32_bytePcS_ii --------------------------
	.section	.nv.constant0._Z14kernel_32_bytePcS_ii,"a",@progbits
	.sectionflags	@""
	.align	4
.nv.constant0._Z14kernel_32_bytePcS_ii:
	.zero		920


//--------------------- .nv.constant0._Z14kernel_16_bytePcS_ii --------------------------
	.section	.nv.constant0._Z14kernel_16_bytePcS_ii,"a",@progbits
	.sectionflags	@""
	.align	4
.nv.constant0._Z14kernel_16_bytePcS_ii:
	.zero		920


//--------------------- .nv.constant0._Z13kernel_8_bytePcS_ii --------------------------
	.section	.nv.constant0._Z13kernel_8_bytePcS_ii,"a",@progbits
	.sectionflags	@""
	.align	4
.nv.constant0._Z13kernel_8_bytePcS_ii:
	.zero		920


//--------------------- .nv.constant0._Z13kernel_4_bytePcS_ii --------------------------
	.section	.nv.constant0._Z13kernel_4_bytePcS_ii,"a",@progbits
	.sectionflags	@""
	.align	4
.nv.constant0._Z13kernel_4_bytePcS_ii:
	.zero		920


//--------------------- .nv.constant0._Z13kernel_2_bytePcS_ii --------------------------
	.section	.nv.constant0._Z13kernel_2_bytePcS_ii,"a",@progbits
	.sectionflags	@""
	.align	4
.nv.constant0._Z13kernel_2_bytePcS_ii:
	.zero		920


//--------------------- .nv.constant0._Z13kernel_1_bytePcS_ii --------------------------
	.section	.nv.constant0._Z13kernel_1_bytePcS_ii,"a",@progbits
	.sectionflags	@""
	.align	4
.nv.constant0._Z13kernel_1_bytePcS_ii:
	.zero		920


//--------------------- SYMBOLS --------------------------

	.type		.nv.reservedSmem.offset0,@object
	.size		.nv.reservedSmem.offset0,0x4
